// auto-generated by cutlass_sweep.conv — config: {"arch": "sm_100", "cluster_m": 1, "cluster_n": 1, "conv_kind": "fprop", "dtype": "tf32", "ndim": 2, "tile_k": 64, "tile_m": 64, "tile_n": 64}
#include "cutlass/cutlass.h"
#include "cute/tensor.hpp"
#include "cutlass/kernel_hardware_info.hpp"
#include "cutlass/conv/convolution.h"
#include "cutlass/conv/dispatch_policy.hpp"
#include "cutlass/conv/collective/collective_builder.hpp"
#include "cutlass/conv/kernel/conv_universal.hpp"
#include "cutlass/conv/device/conv_universal_adapter.hpp"
#include "cutlass/epilogue/collective/collective_builder.hpp"

using namespace cute;
using Elem = cutlass::tfloat32_t;
using Acc  = float;
using LayoutAB = cutlass::layout::TensorNHWC;
using LayoutC  = cutlass::layout::TensorNHWC;
constexpr auto ConvOp = cutlass::conv::Operator::kFprop;
using TileShape    = Shape<_64, _64, Shape<_64>>;
using ClusterShape = Shape<_1, _1, _1>;

using CollectiveEpilogue = typename cutlass::epilogue::collective::CollectiveBuilder<
    cutlass::arch::Sm100, cutlass::arch::OpClassTensorOp,
    TileShape, ClusterShape,
    cutlass::epilogue::collective::EpilogueTileAuto,
    Acc, Acc,
    Elem, LayoutC, 128 / cutlass::sizeof_bits<Elem>::value,
    Elem, LayoutC, 128 / cutlass::sizeof_bits<Elem>::value,
    cutlass::epilogue::collective::EpilogueScheduleAuto
  >::CollectiveOp;

using CollectiveMainloop = typename cutlass::conv::collective::CollectiveBuilder<
    cutlass::arch::Sm100, cutlass::arch::OpClassTensorOp, ConvOp,
    Elem, LayoutAB, 128 / cutlass::sizeof_bits<Elem>::value,
    Elem, LayoutAB, 128 / cutlass::sizeof_bits<Elem>::value,
    Acc,
    TileShape, ClusterShape,
    cutlass::conv::collective::StageCountAutoCarveout<
        static_cast<int>(sizeof(typename CollectiveEpilogue::SharedStorage))>,
    cutlass::conv::collective::KernelScheduleAuto
  >::CollectiveOp;

using ProblemShape = cutlass::conv::ConvProblemShape<
    ConvOp, CollectiveMainloop::DispatchPolicy::NumSpatialDimensions>;
using ConvKernel = cutlass::conv::kernel::ConvUniversal<
    ProblemShape, CollectiveMainloop, CollectiveEpilogue>;
using Conv = cutlass::conv::device::ConvUniversalAdapter<ConvKernel>;

auto* _anchor = &cutlass::device_kernel<ConvKernel>;


// ===== COMPILED SASS (sm_100a) =====

	.target	sm_100a

	.elftype	@"ET_EXEC"


//--------------------- .note.nv.tkinfo           --------------------------
	.section	.note.nv.tkinfo,"",@"SHT_NOTE"
	.sectionflags	@"SHF_NOTE_NV_TKINFO"
	.tkinfo
        /*0018*/ 	.word	0x00000002
        /*0030*/ 	.string	""
        /*0030*/ 	.string	"ptxas"
        /*0030*/ 	.string	"Cuda compilation tools, release 13.0, V13.0.88"
        /*0030*/ 	.string	"Build cuda_13.0.r13.0/compiler.36424714_0"
        /*0030*/ 	.string	"-arch sm_100a -m 64 "



//--------------------- .note.nv.cuinfo           --------------------------
	.section	.note.nv.cuinfo,"",@"SHT_NOTE"
	.sectionflags	@"SHF_NOTE_NV_CUINFO"
        /*0018*/ 	.short	0x0002
        /*001a*/ 	.short	0x0064
        /*001c*/ 	.short	0x0082
	.zero		2


//--------------------- .nv.info                  --------------------------
	.section	.nv.info,"",@"SHT_CUDA_INFO"
	.align	4


	//----- nvinfo : EIATTR_REGCOUNT
	.align		4
        /*0000*/ 	.byte	0x04, 0x2f
        /*0002*/ 	.short	(.L_19 - .L_18)
	.align		4
.L_18:
        /*0004*/ 	.word	index@(_ZN7cutlass13device_kernelINS_4conv6kernel13ConvUniversalINS1_16ConvProblemShapeILNS1_8OperatorE0ELi2EEENS1_10collective14CollectiveConvINS1_47MainloopSm100TmaUmmaWarpSpecializedImplicitGemmILS5_0ELi6ELi2ELi1ELi2EN4cute5tupleIJNSA_1CILi1EEESD_SD_EEEEENSB_IJNSC_ILi64EEESG_NSB_IJSG_EEEEEENS_10tfloat32_tESJ_NSA_8TiledMMAINSA_8MMA_AtomIJNSA_17SM100_MMA_TF32_SSISJ_SJ_fLi64ELi64ELNSA_4UMMA5MajorE0ELSO_0ELNSN_7ScaleInE0ELSP_0EEEEEENSA_6LayoutISE_NSB_IJNSC_ILi0EEEST_ST_EEEEENSB_IJNSA_10UnderscoreESW_SW_EEEEENS7_6detail27Sm100ImplicitGemmTileTraitsINSA_20SM90_TMA_LOAD_IM2COLENSA_14ComposedLayoutINSA_7SwizzleILi3ELi4ELi3EEENSA_18smem_ptr_flag_bitsILi32EEENSS_INSB_IJNSC_ILi8EEENSC_ILi32EEEEEENSB_IJS18_SD_EEEEEEEvEENS10_INSA_13SM90_TMA_LOADES1C_vEEEENS_8epilogue10collective18CollectiveEpilogueINS1H_23Sm100TmaWarpSpecializedILi3ELi2ELi16ELb1ELb0EEEJSI_NSB_IJNSS_ISG_SD_EENSS_IS18_SD_EEEEESJ_NSB_IJNSB_IJlllEEESD_ST_EEESJ_S1Q_NS1H_6fusion15FusionCallbacksIS1L_NS1R_17LinearCombinationISJ_fSJ_fLNS_15FloatRoundStyleE2EEESI_S1O_JEEENSA_5SM1004TMEM4LOAD26SM100_TMEM_LOAD_16dp128b8xES11_S1C_NSA_17SM75_U32x4_LDSM_NENSA_21SM90_TMA_STORE_IM2COLES1C_NSA_17SM90_U32x4_STSM_NENSA_39AutoVectorizingCopyWithAssumedAlignmentILi128EEEEEEvvEEEEvNT_6ParamsE)
        /*0008*/ 	.word	0x0000005d


	//----- nvinfo : EIATTR_FRAME_SIZE
	.align		4
.L_19:
        /*000c*/ 	.byte	0x04, 0x11
        /*000e*/ 	.short	(.L_21 - .L_20)
	.align		4
.L_20:
        /*0010*/ 	.word	index@($__internal_2_$__cuda_sm10x_tcgen05_guardrail_trap_unallocated_columns_being_dealloced)
        /*0014*/ 	.word	0x00000008


	//----- nvinfo : EIATTR_FRAME_SIZE
	.align		4
.L_21:
        /*0018*/ 	.byte	0x04, 0x11
        /*001a*/ 	.short	(.L_23 - .L_22)
	.align		4
.L_22:
        /*001c*/ 	.word	index@($__internal_1_$__cuda_sm10x_tcgen05_guardrail_trap_phase_invalid_during_alloc)
        /*0020*/ 	.word	0x00000008


	//----- nvinfo : EIATTR_FRAME_SIZE
	.align		4
.L_23:
        /*0024*/ 	.byte	0x04, 0x11
        /*0026*/ 	.short	(.L_25 - .L_24)
	.align		4
.L_24:
        /*0028*/ 	.word	index@($__internal_0_$__cuda_sm10x_tcgen05_guardrail_trap_col_being_dealloced_not_returned_by_alloc)
        /*002c*/ 	.word	0x00000008


	//----- nvinfo : EIATTR_FRAME_SIZE
	.align		4
.L_25:
        /*0030*/ 	.byte	0x04, 0x11
        /*0032*/ 	.short	(.L_27 - .L_26)
	.align		4
.L_26:
        /*0034*/ 	.word	index@(_ZN7cutlass13device_kernelINS_4conv6kernel13ConvUniversalINS1_16ConvProblemShapeILNS1_8OperatorE0ELi2EEENS1_10collective14CollectiveConvINS1_47MainloopSm100TmaUmmaWarpSpecializedImplicitGemmILS5_0ELi6ELi2ELi1ELi2EN4cute5tupleIJNSA_1CILi1EEESD_SD_EEEEENSB_IJNSC_ILi64EEESG_NSB_IJSG_EEEEEENS_10tfloat32_tESJ_NSA_8TiledMMAINSA_8MMA_AtomIJNSA_17SM100_MMA_TF32_SSISJ_SJ_fLi64ELi64ELNSA_4UMMA5MajorE0ELSO_0ELNSN_7ScaleInE0ELSP_0EEEEEENSA_6LayoutISE_NSB_IJNSC_ILi0EEEST_ST_EEEEENSB_IJNSA_10UnderscoreESW_SW_EEEEENS7_6detail27Sm100ImplicitGemmTileTraitsINSA_20SM90_TMA_LOAD_IM2COLENSA_14ComposedLayoutINSA_7SwizzleILi3ELi4ELi3EEENSA_18smem_ptr_flag_bitsILi32EEENSS_INSB_IJNSC_ILi8EEENSC_ILi32EEEEEENSB_IJS18_SD_EEEEEEEvEENS10_INSA_13SM90_TMA_LOADES1C_vEEEENS_8epilogue10collective18CollectiveEpilogueINS1H_23Sm100TmaWarpSpecializedILi3ELi2ELi16ELb1ELb0EEEJSI_NSB_IJNSS_ISG_SD_EENSS_IS18_SD_EEEEESJ_NSB_IJNSB_IJlllEEESD_ST_EEESJ_S1Q_NS1H_6fusion15FusionCallbacksIS1L_NS1R_17LinearCombinationISJ_fSJ_fLNS_15FloatRoundStyleE2EEESI_S1O_JEEENSA_5SM1004TMEM4LOAD26SM100_TMEM_LOAD_16dp128b8xES11_S1C_NSA_17SM75_U32x4_LDSM_NENSA_21SM90_TMA_STORE_IM2COLES1C_NSA_17SM90_U32x4_STSM_NENSA_39AutoVectorizingCopyWithAssumedAlignmentILi128EEEEEEvvEEEEvNT_6ParamsE)
        /*0038*/ 	.word	0x00000008


	//----- nvinfo : EIATTR_MIN_STACK_SIZE
	.align		4
.L_27:
        /*003c*/ 	.byte	0x04, 0x12
        /*003e*/ 	.short	(.L_29 - .L_28)
	.align		4
.L_28:
        /*0040*/ 	.word	index@(_ZN7cutlass13device_kernelINS_4conv6kernel13ConvUniversalINS1_16ConvProblemShapeILNS1_8OperatorE0ELi2EEENS1_10collective14CollectiveConvINS1_47MainloopSm100TmaUmmaWarpSpecializedImplicitGemmILS5_0ELi6ELi2ELi1ELi2EN4cute5tupleIJNSA_1CILi1EEESD_SD_EEEEENSB_IJNSC_ILi64EEESG_NSB_IJSG_EEEEEENS_10tfloat32_tESJ_NSA_8TiledMMAINSA_8MMA_AtomIJNSA_17SM100_MMA_TF32_SSISJ_SJ_fLi64ELi64ELNSA_4UMMA5MajorE0ELSO_0ELNSN_7ScaleInE0ELSP_0EEEEEENSA_6LayoutISE_NSB_IJNSC_ILi0EEEST_ST_EEEEENSB_IJNSA_10UnderscoreESW_SW_EEEEENS7_6detail27Sm100ImplicitGemmTileTraitsINSA_20SM90_TMA_LOAD_IM2COLENSA_14ComposedLayoutINSA_7SwizzleILi3ELi4ELi3EEENSA_18smem_ptr_flag_bitsILi32EEENSS_INSB_IJNSC_ILi8EEENSC_ILi32EEEEEENSB_IJS18_SD_EEEEEEEvEENS10_INSA_13SM90_TMA_LOADES1C_vEEEENS_8epilogue10collective18CollectiveEpilogueINS1H_23Sm100TmaWarpSpecializedILi3ELi2ELi16ELb1ELb0EEEJSI_NSB_IJNSS_ISG_SD_EENSS_IS18_SD_EEEEESJ_NSB_IJNSB_IJlllEEESD_ST_EEESJ_S1Q_NS1H_6fusion15FusionCallbacksIS1L_NS1R_17LinearCombinationISJ_fSJ_fLNS_15FloatRoundStyleE2EEESI_S1O_JEEENSA_5SM1004TMEM4LOAD26SM100_TMEM_LOAD_16dp128b8xES11_S1C_NSA_17SM75_U32x4_LDSM_NENSA_21SM90_TMA_STORE_IM2COLES1C_NSA_17SM90_U32x4_STSM_NENSA_39AutoVectorizingCopyWithAssumedAlignmentILi128EEEEEEvvEEEEvNT_6ParamsE)
        /*0044*/ 	.word	0x00000008
.L_29:


//--------------------- .nv.compat                --------------------------
	.section	.nv.compat,"",@"SHT_CUDA_COMPAT_INFO"
	.align	4
        /*0000*/ 	.byte	0x02, 0x09, 0x01, 0x00, 0x02, 0x02, 0x02, 0x00, 0x02, 0x05, 0x05, 0x00, 0x03, 0x07, 0x01, 0x01
        /*0010*/ 	.byte	0x02, 0x03, 0x01, 0x00, 0x02, 0x06, 0x01, 0x00, 0x04, 0x0b, 0x08, 0x00, 0x09, 0x00, 0x00, 0x00
        /*0020*/ 	.byte	0x00, 0x00, 0x00, 0x00


//--------------------- .nv.info._ZN7cutlass13device_kernelINS_4conv6kernel13ConvUniversalINS1_16ConvProblemShapeILNS1_8OperatorE0ELi2EEENS1_10collective14CollectiveConvINS1_47MainloopSm100TmaUmmaWarpSpecializedImplicitGemmILS5_0ELi6ELi2ELi1ELi2EN4cute5tupleIJNSA_1CILi1EEESD_SD_EEEEENSB_IJNSC_ILi64EEESG_NSB_IJSG_EEEEEENS_10tfloat32_tESJ_NSA_8TiledMMAINSA_8MMA_AtomIJNSA_17SM100_MMA_TF32_SSISJ_SJ_fLi64ELi64ELNSA_4UMMA5MajorE0ELSO_0ELNSN_7ScaleInE0ELSP_0EEEEEENSA_6LayoutISE_NSB_IJNSC_ILi0EEEST_ST_EEEEENSB_IJNSA_10UnderscoreESW_SW_EEEEENS7_6detail27Sm100ImplicitGemmTileTraitsINSA_20SM90_TMA_LOAD_IM2COLENSA_14ComposedLayoutINSA_7SwizzleILi3ELi4ELi3EEENSA_18smem_ptr_flag_bitsILi32EEENSS_INSB_IJNSC_ILi8EEENSC_ILi32EEEEEENSB_IJS18_SD_EEEEEEEvEENS10_INSA_13SM90_TMA_LOADES1C_vEEEENS_8epilogue10collective18CollectiveEpilogueINS1H_23Sm100TmaWarpSpecializedILi3ELi2ELi16ELb1ELb0EEEJSI_NSB_IJNSS_ISG_SD_EENSS_IS18_SD_EEEEESJ_NSB_IJNSB_IJlllEEESD_ST_EEESJ_S1Q_NS1H_6fusion15FusionCallbacksIS1L_NS1R_17LinearCombinationISJ_fSJ_fLNS_15FloatRoundStyleE2EEESI_S1O_JEEENSA_5SM1004TMEM4LOAD26SM100_TMEM_LOAD_16dp128b8xES11_S1C_NSA_17SM75_U32x4_LDSM_NENSA_21SM90_TMA_STORE_IM2COLES1C_NSA_17SM90_U32x4_STSM_NENSA_39AutoVectorizingCopyWithAssumedAlignmentILi128EEEEEEvvEEEEvNT_6ParamsE --------------------------
	.section	.nv.info._ZN7cutlass13device_kernelINS_4conv6kernel13ConvUniversalINS1_16ConvProblemShapeILNS1_8OperatorE0ELi2EEENS1_10collective14CollectiveConvINS1_47MainloopSm100TmaUmmaWarpSpecializedImplicitGemmILS5_0ELi6ELi2ELi1ELi2EN4cute5tupleIJNSA_1CILi1EEESD_SD_EEEEENSB_IJNSC_ILi64EEESG_NSB_IJSG_EEEEEENS_10tfloat32_tESJ_NSA_8TiledMMAINSA_8MMA_AtomIJNSA_17SM100_MMA_TF32_SSISJ_SJ_fLi64ELi64ELNSA_4UMMA5MajorE0ELSO_0ELNSN_7ScaleInE0ELSP_0EEEEEENSA_6LayoutISE_NSB_IJNSC_ILi0EEEST_ST_EEEEENSB_IJNSA_10UnderscoreESW_SW_EEEEENS7_6detail27Sm100ImplicitGemmTileTraitsINSA_20SM90_TMA_LOAD_IM2COLENSA_14ComposedLayoutINSA_7SwizzleILi3ELi4ELi3EEENSA_18smem_ptr_flag_bitsILi32EEENSS_INSB_IJNSC_ILi8EEENSC_ILi32EEEEEENSB_IJS18_SD_EEEEEEEvEENS10_INSA_13SM90_TMA_LOADES1C_vEEEENS_8epilogue10collective18CollectiveEpilogueINS1H_23Sm100TmaWarpSpecializedILi3ELi2ELi16ELb1ELb0EEEJSI_NSB_IJNSS_ISG_SD_EENSS_IS18_SD_EEEEESJ_NSB_IJNSB_IJlllEEESD_ST_EEESJ_S1Q_NS1H_6fusion15FusionCallbacksIS1L_NS1R_17LinearCombinationISJ_fSJ_fLNS_15FloatRoundStyleE2EEESI_S1O_JEEENSA_5SM1004TMEM4LOAD26SM100_TMEM_LOAD_16dp128b8xES11_S1C_NSA_17SM75_U32x4_LDSM_NENSA_21SM90_TMA_STORE_IM2COLES1C_NSA_17SM90_U32x4_STSM_NENSA_39AutoVectorizingCopyWithAssumedAlignmentILi128EEEEEEvvEEEEvNT_6ParamsE,"",@"SHT_CUDA_INFO"
	.sectionflags	@""
	.align	4


	//----- nvinfo : EIATTR_CUDA_API_VERSION
	.align		4
        /*0000*/ 	.byte	0x04, 0x37
        /*0002*/ 	.short	(.L_31 - .L_30)
.L_30:
        /*0004*/ 	.word	0x00000082


	//----- nvinfo : EIATTR_KPARAM_INFO
	.align		4
.L_31:
        /*0008*/ 	.byte	0x04, 0x17
        /*000a*/ 	.short	(.L_33 - .L_32)
.L_32:
        /*000c*/ 	.word	0x00000000
        /*0010*/ 	.short	0x0000
        /*0012*/ 	.short	0x0000
        /*0014*/ 	.byte	0x00, 0xf0, 0x01, 0x20


	//----- nvinfo : EIATTR_AT_ENTRY_FRAGMENTS
	.align		4
.L_33:
        /*0018*/ 	.byte	0x04, 0x4f
        /*001a*/ 	.short	(.L_35 - .L_34)


	//   ....[0]....
.L_34:
        /*001c*/ 	.word	0x00000006


	//----- nvinfo : EIATTR_RESERVED_SMEM_USED
	.align		4
.L_35:
        /*0020*/ 	.byte	0x01, 0x41
	.zero		2


	//----- nvinfo : EIATTR_SPARSE_MMA_MASK
	.align		4
        /*0024*/ 	.byte	0x03, 0x50
        /*0026*/ 	.short	0x0000


	//----- nvinfo : EIATTR_TCGEN05_1CTA_USED
	.align		4
        /*0028*/ 	.byte	0x01, 0x51
	.zero		2


	//----- nvinfo : EIATTR_MAXREG_COUNT
	.align		4
        /*002c*/ 	.byte	0x03, 0x1b
        /*002e*/ 	.short	0x00ff


	//----- nvinfo : EIATTR_NUM_BARRIERS
	.align		4
        /*0030*/ 	.byte	0x02, 0x4c
        /*0032*/ 	.byte	0x07
	.zero		1


	//----- nvinfo : EIATTR_EXTERNS
	.align		4
        /*0034*/ 	.byte	0x04, 0x0f
        /*0036*/ 	.short	(.L_37 - .L_36)


	//   ....[0]....
	.align		4
.L_36:
        /*0038*/ 	.word	index@(__assertfail)


	//----- nvinfo : EIATTR_MERCURY_ISA_VERSION
	.align		4
.L_37:
        /*003c*/ 	.byte	0x03, 0x5f
        /*003e*/ 	.short	0x0101


	//----- nvinfo : EIATTR_INT_WARP_WIDE_INSTR_OFFSETS
	.align		4
        /*0040*/ 	.byte	0x04, 0x31
        /*0042*/ 	.short	(.L_39 - .L_38)


	//   ....[0]....
.L_38:
        /*0044*/ 	.word	0x00006730


	//   ....[1]....
        /*0048*/ 	.word	0x00006750


	//   ....[2]....
        /*004c*/ 	.word	0x00006780


	//   ....[3]....
        /*0050*/ 	.word	0x00007350


	//   ....[4]....
        /*0054*/ 	.word	0x00007470


	//   ....[5]....
        /*0058*/ 	.word	0x00007590


	//   ....[6]....
        /*005c*/ 	.word	0x00007670


	//----- nvinfo : EIATTR_COOP_GROUP_MASK_REGIDS
	.align		4
.L_39:
        /*0060*/ 	.byte	0x04, 0x29
        /*0062*/ 	.short	(.L_41 - .L_40)


	//   ....[0]....
.L_40:
        /*0064*/ 	.word	0xffffffff


	//   ....[1]....
        /*0068*/ 	.word	0xffffffff


	//   ....[2]....
        /*006c*/ 	.word	0xffffffff


	//   ....[3]....
        /*0070*/ 	.word	0xffffffff


	//   ....[4]....
        /*0074*/ 	.word	0xffffffff


	//   ....[5]....
        /*0078*/ 	.word	0xffffffff


	//   ....[6]....
        /*007c*/ 	.word	0xffffffff


	//   ....[7]....
        /*0080*/ 	.word	0xffffffff


	//   ....[8]....
        /*0084*/ 	.word	0xffffffff


	//   ....[9]....
        /*0088*/ 	.word	0xffffffff


	//   ....[10]....
        /*008c*/ 	.word	0xffffffff


	//   ....[11]....
        /*0090*/ 	.word	0xffffffff


	//----- nvinfo : EIATTR_COOP_GROUP_INSTR_OFFSETS
	.align		4
.L_41:
        /*0094*/ 	.byte	0x04, 0x28
        /*0096*/ 	.short	(.L_43 - .L_42)


	//   ....[0]....
.L_42:
        /*0098*/ 	.word	0x00000090


	//   ....[1]....
        /*009c*/ 	.word	0x00000520


	//   ....[2]....
        /*00a0*/ 	.word	0x000006d0


	//   ....[3]....
        /*00a4*/ 	.word	0x00000850


	//   ....[4]....
        /*00a8*/ 	.word	0x00000950


	//   ....[5]....
        /*00ac*/ 	.word	0x00000aa0


	//   ....[6]....
        /*00b0*/ 	.word	0x00004b80


	//   ....[7]....
        /*00b4*/ 	.word	0x000058b0


	//   ....[8]....
        /*00b8*/ 	.word	0x00005ac0


	//   ....[9]....
        /*00bc*/ 	.word	0x00005af0


	//   ....[10]....
        /*00c0*/ 	.word	0x00006610


	//   ....[11]....
        /*00c4*/ 	.word	0x00006850


	//----- nvinfo : EIATTR_VRC_CTA_INIT_COUNT
	.align		4
.L_43:
        /*00c8*/ 	.byte	0x02, 0x4a
        /*00ca*/ 	.byte	0x80
	.zero		1


	//----- nvinfo : EIATTR_SYSCALL_OFFSETS
	.align		4
        /*00cc*/ 	.byte	0x04, 0x46
        /*00ce*/ 	.short	(.L_45 - .L_44)


	//   ....[0]....
.L_44:
        /*00d0*/ 	.word	0x000083a0


	//   ....[1]....
        /*00d4*/ 	.word	0x00008490


	//   ....[2]....
        /*00d8*/ 	.word	0x00008e20


	//   ....[3]....
        /*00dc*/ 	.word	0x00009970


	//----- nvinfo : EIATTR_MBARRIER_INSTR_OFFSETS
	.align		4
.L_45:
        /*00e0*/ 	.byte	0x04, 0x39
        /*00e2*/ 	.short	(.L_47 - .L_46)


	//   ....[0]....
.L_46:
        /*00e4*/ 	.word	0x00000600
        /*00e8*/ 	.word	0x000000ff
        /*00ec*/ 	.word	0x00000000
        /*00f0*/ 	.short	0x0100
        /*00f2*/ 	.byte	0x05
	.zero		1


	//   ....[1]....
        /*00f4*/ 	.word	0x00000610
        /*00f8*/ 	.word	0x000000ff
        /*00fc*/ 	.word	0x00000030
        /*0100*/ 	.short	0x0100
        /*0102*/ 	.byte	0x05
	.zero		1


	//   ....[2]....
        /*0104*/ 	.word	0x00000620
        /*0108*/ 	.word	0x000000ff
        /*010c*/ 	.word	0x00000008
        /*0110*/ 	.short	0x0100
        /*0112*/ 	.byte	0x05
	.zero		1


	//   ....[3]....
        /*0114*/ 	.word	0x00000630
        /*0118*/ 	.word	0x000000ff
        /*011c*/ 	.word	0x00000038
        /*0120*/ 	.short	0x0100
        /*0122*/ 	.byte	0x05
	.zero		1


	//   ....[4]....
        /*0124*/ 	.word	0x00000640
        /*0128*/ 	.word	0x000000ff
        /*012c*/ 	.word	0x00000010
        /*0130*/ 	.short	0x0100
        /*0132*/ 	.byte	0x05
	.zero		1


	//   ....[5]....
        /*0134*/ 	.word	0x00000650
        /*0138*/ 	.word	0x000000ff
        /*013c*/ 	.word	0x00000040
        /*0140*/ 	.short	0x0100
        /*0142*/ 	.byte	0x05
	.zero		1


	//   ....[6]....
        /*0144*/ 	.word	0x00000660
        /*0148*/ 	.word	0x000000ff
        /*014c*/ 	.word	0x00000018
        /*0150*/ 	.short	0x0100
        /*0152*/ 	.byte	0x05
	.zero		1


	//   ....[7]....
        /*0154*/ 	.word	0x00000670
        /*0158*/ 	.word	0x000000ff
        /*015c*/ 	.word	0x00000048
        /*0160*/ 	.short	0x0100
        /*0162*/ 	.byte	0x05
	.zero		1


	//   ....[8]....
        /*0164*/ 	.word	0x00000680
        /*0168*/ 	.word	0x000000ff
        /*016c*/ 	.word	0x00000020
        /*0170*/ 	.short	0x0100
        /*0172*/ 	.byte	0x05
	.zero		1


	//   ....[9]....
        /*0174*/ 	.word	0x00000690
        /*0178*/ 	.word	0x000000ff
        /*017c*/ 	.word	0x00000050
        /*0180*/ 	.short	0x0100
        /*0182*/ 	.byte	0x05
	.zero		1


	//   ....[10]....
        /*0184*/ 	.word	0x000006a0
        /*0188*/ 	.word	0x000000ff
        /*018c*/ 	.word	0x00000028
        /*0190*/ 	.short	0x0100
        /*0192*/ 	.byte	0x05
	.zero		1


	//   ....[11]....
        /*0194*/ 	.word	0x000006b0
        /*0198*/ 	.word	0x000000ff
        /*019c*/ 	.word	0x00000058
        /*01a0*/ 	.short	0x0100
        /*01a2*/ 	.byte	0x05
	.zero		1


	//   ....[12]....
        /*01a4*/ 	.word	0x000007e0
        /*01a8*/ 	.word	0x000000ff
        /*01ac*/ 	.word	0x00000060
        /*01b0*/ 	.short	0x0100
        /*01b2*/ 	.byte	0x06
	.zero		1


	//   ....[13]....
        /*01b4*/ 	.word	0x000007f0
        /*01b8*/ 	.word	0x000000ff
        /*01bc*/ 	.word	0x00000078
        /*01c0*/ 	.short	0x0100
        /*01c2*/ 	.byte	0x06
	.zero		1


	//   ....[14]....
        /*01c4*/ 	.word	0x00000800
        /*01c8*/ 	.word	0x000000ff
        /*01cc*/ 	.word	0x00000068
        /*01d0*/ 	.short	0x0100
        /*01d2*/ 	.byte	0x06
	.zero		1


	//   ....[15]....
        /*01d4*/ 	.word	0x00000810
        /*01d8*/ 	.word	0x000000ff
        /*01dc*/ 	.word	0x00000080
        /*01e0*/ 	.short	0x0100
        /*01e2*/ 	.byte	0x06
	.zero		1


	//   ....[16]....
        /*01e4*/ 	.word	0x00000820
        /*01e8*/ 	.word	0x000000ff
        /*01ec*/ 	.word	0x00000070
        /*01f0*/ 	.short	0x0100
        /*01f2*/ 	.byte	0x06
	.zero		1


	//   ....[17]....
        /*01f4*/ 	.word	0x00000830
        /*01f8*/ 	.word	0x000000ff
        /*01fc*/ 	.word	0x00000088
        /*0200*/ 	.short	0x0100
        /*0202*/ 	.byte	0x06
	.zero		1


	//   ....[18]....
        /*0204*/ 	.word	0x00000920
        /*0208*/ 	.word	0x000000ff
        /*020c*/ 	.word	0x00000090
        /*0210*/ 	.short	0x0100
        /*0212*/ 	.byte	0x05
	.zero		1


	//   ....[19]....
        /*0214*/ 	.word	0x00000930
        /*0218*/ 	.word	0x000000ff
        /*021c*/ 	.word	0x00000098
        /*0220*/ 	.short	0x0100
        /*0222*/ 	.byte	0x05
	.zero		1


	//   ....[20]....
        /*0224*/ 	.word	0x00000a70
        /*0228*/ 	.word	0x000000ff
        /*022c*/ 	.word	0x000000a0
        /*0230*/ 	.short	0x0100
        /*0232*/ 	.byte	0x05
	.zero		1


	//   ....[21]....
        /*0234*/ 	.word	0x00000a80
        /*0238*/ 	.word	0x000000ff
        /*023c*/ 	.word	0x000000a8
        /*0240*/ 	.short	0x0100
        /*0242*/ 	.byte	0x05
	.zero		1


	//   ....[22]....
        /*0244*/ 	.word	0x00000be0
        /*0248*/ 	.word	0x000000ff
        /*024c*/ 	.word	0x000000b0
        /*0250*/ 	.short	0x0100
        /*0252*/ 	.byte	0x06
	.zero		1


	//   ....[23]....
        /*0254*/ 	.word	0x00000bf0
        /*0258*/ 	.word	0x000000ff
        /*025c*/ 	.word	0x000000c0
        /*0260*/ 	.short	0x0100
        /*0262*/ 	.byte	0x06
	.zero		1


	//   ....[24]....
        /*0264*/ 	.word	0x00000c00
        /*0268*/ 	.word	0x000000ff
        /*026c*/ 	.word	0x000000b8
        /*0270*/ 	.short	0x0100
        /*0272*/ 	.byte	0x06
	.zero		1


	//   ....[25]....
        /*0274*/ 	.word	0x00000c10
        /*0278*/ 	.word	0x000000ff
        /*027c*/ 	.word	0x000000c8
        /*0280*/ 	.short	0x0100
        /*0282*/ 	.byte	0x06
	.zero		1


	//   ....[26]....
        /*0284*/ 	.word	0x00001550
        /*0288*/ 	.word	0x000000ff
        /*028c*/ 	.word	0x00000030
        /*0290*/ 	.short	0x010a
        /*0292*/ 	.byte	0x04
	.zero		1


	//   ....[27]....
        /*0294*/ 	.word	0x00001ff0
        /*0298*/ 	.word	0x000000ff
        /*029c*/ 	.word	0x00000030
        /*02a0*/ 	.short	0x010a
        /*02a2*/ 	.byte	0x06
	.zero		1


	//   ....[28]....
        /*02a4*/ 	.word	0x00002340
        /*02a8*/ 	.word	0x000000ff
        /*02ac*/ 	.word	0x00000030
        /*02b0*/ 	.short	0x010a
        /*02b2*/ 	.byte	0x08
	.zero		1


	//   ....[29]....
        /*02b4*/ 	.word	0x00003070
        /*02b8*/ 	.word	0x000000ff
        /*02bc*/ 	.word	0x00000098
        /*02c0*/ 	.short	0x0101
        /*02c2*/ 	.byte	0x16
	.zero		1


	//   ....[30]....
        /*02c4*/ 	.word	0x000030a0
        /*02c8*/ 	.word	0x000000ff
        /*02cc*/ 	.word	0x00000030
        /*02d0*/ 	.short	0x010a
        /*02d2*/ 	.byte	0x04
	.zero		1


	//   ....[31]....
        /*02d4*/ 	.word	0x00003ab0
        /*02d8*/ 	.word	0x000000ff
        /*02dc*/ 	.word	0x00000030
        /*02e0*/ 	.short	0x010a
        /*02e2*/ 	.byte	0x06
	.zero		1


	//   ....[32]....
        /*02e4*/ 	.word	0x00003db0
        /*02e8*/ 	.word	0x000000ff
        /*02ec*/ 	.word	0x00000030
        /*02f0*/ 	.short	0x010a
        /*02f2*/ 	.byte	0x08
	.zero		1


	//   ....[33]....
        /*02f4*/ 	.word	0x00004b90
        /*02f8*/ 	.word	0x000000ff
        /*02fc*/ 	.word	0x000000a0
        /*0300*/ 	.short	0x010a
        /*0302*/ 	.byte	0x16
	.zero		1


	//   ....[34]....
        /*0304*/ 	.word	0x00004c50
        /*0308*/ 	.word	0x000000ff
        /*030c*/ 	.word	0x00000000
        /*0310*/ 	.short	0x0101
        /*0312*/ 	.byte	0x04
	.zero		1


	//   ....[35]....
        /*0314*/ 	.word	0x000051e0
        /*0318*/ 	.word	0x000000ff
        /*031c*/ 	.word	0x00000000
        /*0320*/ 	.short	0x010a
        /*0322*/ 	.byte	0x04
	.zero		1


	//   ....[36]....
        /*0324*/ 	.word	0x00005280
        /*0328*/ 	.word	0x000000ff
        /*032c*/ 	.word	0x00000000
        /*0330*/ 	.short	0x010a
        /*0332*/ 	.byte	0x04
	.zero		1


	//   ....[37]....
        /*0334*/ 	.word	0x00005320
        /*0338*/ 	.word	0x000000ff
        /*033c*/ 	.word	0x00000000
        /*0340*/ 	.short	0x010a
        /*0342*/ 	.byte	0x04
	.zero		1


	//   ....[38]....
        /*0344*/ 	.word	0x000053c0
        /*0348*/ 	.word	0x000000ff
        /*034c*/ 	.word	0x00000000
        /*0350*/ 	.short	0x010a
        /*0352*/ 	.byte	0x04
	.zero		1


	//   ....[39]....
        /*0354*/ 	.word	0x00005460
        /*0358*/ 	.word	0x000000ff
        /*035c*/ 	.word	0x00000000
        /*0360*/ 	.short	0x010a
        /*0362*/ 	.byte	0x04
	.zero		1


	//   ....[40]....
        /*0364*/ 	.word	0x00005510
        /*0368*/ 	.word	0x00000000
        /*036c*/ 	.word	0x00000000
        /*0370*/ 	.short	0x010a
        /*0372*/ 	.byte	0xff
	.zero		1


	//   ....[41]....
        /*0374*/ 	.word	0x00005660
        /*0378*/ 	.word	0x000000ff
        /*037c*/ 	.word	0x000000a8
        /*0380*/ 	.short	0x010a
        /*0382*/ 	.byte	0x07
	.zero		1


	//   ....[42]....
        /*0384*/ 	.word	0x00005700
        /*0388*/ 	.word	0x000000ff
        /*038c*/ 	.word	0x000000a0
        /*0390*/ 	.short	0x010a
        /*0392*/ 	.byte	0x07
	.zero		1


	//   ....[43]....
        /*0394*/ 	.word	0x000057a0
        /*0398*/ 	.word	0x000000ff
        /*039c*/ 	.word	0x00000000
        /*03a0*/ 	.short	0x0101
        /*03a2*/ 	.byte	0x06
	.zero		1


	//   ....[44]....
        /*03a4*/ 	.word	0x000057e0
        /*03a8*/ 	.word	0x000000ff
        /*03ac*/ 	.word	0x000000a8
        /*03b0*/ 	.short	0x0106
        /*03b2*/ 	.byte	0x07
	.zero		1


	//   ....[45]....
        /*03b4*/ 	.word	0x00005820
        /*03b8*/ 	.word	0x00000000
        /*03bc*/ 	.word	0x000000a8
        /*03c0*/ 	.short	0x010a
        /*03c2*/ 	.byte	0xff
	.zero		1


	//   ....[46]....
        /*03c4*/ 	.word	0x00005e00
        /*03c8*/ 	.word	0x000000ff
        /*03cc*/ 	.word	0x000000a0
        /*03d0*/ 	.short	0x010a
        /*03d2*/ 	.byte	0x06
	.zero		1


	//   ....[47]....
        /*03d4*/ 	.word	0x00005eb0
        /*03d8*/ 	.word	0x000000ff
        /*03dc*/ 	.word	0x00000000
        /*03e0*/ 	.short	0x0101
        /*03e2*/ 	.byte	0x05
	.zero		1


	//   ....[48]....
        /*03e4*/ 	.word	0x00005ec0
        /*03e8*/ 	.word	0x000000ff
        /*03ec*/ 	.word	0x000000c0
        /*03f0*/ 	.short	0x010a
        /*03f2*/ 	.byte	0x08
	.zero		1


	//   ....[49]....
        /*03f4*/ 	.word	0x00005f50
        /*03f8*/ 	.word	0x000000ff
        /*03fc*/ 	.word	0x00000000
        /*0400*/ 	.short	0x010a
        /*0402*/ 	.byte	0x04
	.zero		1


	//   ....[50]....
        /*0404*/ 	.word	0x00005fc0
        /*0408*/ 	.word	0x000000ff
        /*040c*/ 	.word	0x00000000
        /*0410*/ 	.short	0x010a
        /*0412*/ 	.byte	0x07
	.zero		1


	//   ....[51]....
        /*0414*/ 	.word	0x000060f0
        /*0418*/ 	.word	0x000000ff
        /*041c*/ 	.word	0x00000000
        /*0420*/ 	.short	0x010a
        /*0422*/ 	.byte	0x04
	.zero		1


	//   ....[52]....
        /*0424*/ 	.word	0x00006560
        /*0428*/ 	.word	0x000000ff
        /*042c*/ 	.word	0x00000000
        /*0430*/ 	.short	0x010a
        /*0432*/ 	.byte	0x05
	.zero		1


	//   ....[53]....
        /*0434*/ 	.word	0x000065f0
        /*0438*/ 	.word	0x000000ff
        /*043c*/ 	.word	0x00000000
        /*0440*/ 	.short	0x010a
        /*0442*/ 	.byte	0x07
	.zero		1


	//   ....[54]....
        /*0444*/ 	.word	0x00006b00
        /*0448*/ 	.word	0x000000ff
        /*044c*/ 	.word	0x000000a0
        /*0450*/ 	.short	0x010a
        /*0452*/ 	.byte	0x27
	.zero		1


	//   ....[55]....
        /*0454*/ 	.word	0x00006ba0
        /*0458*/ 	.word	0x000000ff
        /*045c*/ 	.word	0x00000000
        /*0460*/ 	.short	0x0101
        /*0462*/ 	.byte	0x2b
	.zero		1


	//   ....[56]....
        /*0464*/ 	.word	0x00007070
        /*0468*/ 	.word	0x000000ff
        /*046c*/ 	.word	0x00000098
        /*0470*/ 	.short	0x010a
        /*0472*/ 	.byte	0x27
	.zero		1


	//   ....[57]....
        /*0474*/ 	.word	0x00007240
        /*0478*/ 	.word	0x000000ff
        /*047c*/ 	.word	0x00000078
        /*0480*/ 	.short	0x010a
        /*0482*/ 	.byte	0x05
	.zero		1


	//   ....[58]....
        /*0484*/ 	.word	0x000074e0
        /*0488*/ 	.word	0x000000ff
        /*048c*/ 	.word	0x00000060
        /*0490*/ 	.short	0x010b
        /*0492*/ 	.byte	0x05
	.zero		1


	//   ....[59]....
        /*0494*/ 	.word	0x000074f0
        /*0498*/ 	.word	0x000000ff
        /*049c*/ 	.word	0x00000000
        /*04a0*/ 	.short	0x0101
        /*04a2*/ 	.byte	0x14
	.zero		1


	//   ....[60]....
        /*04a4*/ 	.word	0x00007500
        /*04a8*/ 	.word	0x000000ff
        /*04ac*/ 	.word	0x00000078
        /*04b0*/ 	.short	0x010a
        /*04b2*/ 	.byte	0x04
	.zero		1


	//   ....[61]....
        /*04b4*/ 	.word	0x000076f0
        /*04b8*/ 	.word	0x000000ff
        /*04bc*/ 	.word	0x00000060
        /*04c0*/ 	.short	0x010b
        /*04c2*/ 	.byte	0x04
	.zero		1


	//   ....[62]....
        /*04c4*/ 	.word	0x00007720
        /*04c8*/ 	.word	0x000000ff
        /*04cc*/ 	.word	0x00000000
        /*04d0*/ 	.short	0x0101
        /*04d2*/ 	.byte	0x11
	.zero		1


	//   ....[63]....
        /*04d4*/ 	.word	0x00007770
        /*04d8*/ 	.word	0x000000ff
        /*04dc*/ 	.word	0x00000000
        /*04e0*/ 	.short	0x010a
        /*04e2*/ 	.byte	0x04
	.zero		1


	//   ....[64]....
        /*04e4*/ 	.word	0x00007840
        /*04e8*/ 	.word	0x00000002
        /*04ec*/ 	.word	0x00000000
        /*04f0*/ 	.short	0x010a
        /*04f2*/ 	.byte	0xff
	.zero		1


	//   ....[65]....
        /*04f4*/ 	.word	0x000078b0
        /*04f8*/ 	.word	0x00000004
        /*04fc*/ 	.word	0x00000000
        /*0500*/ 	.short	0x010a
        /*0502*/ 	.byte	0xff
	.zero		1


	//   ....[66]....
        /*0504*/ 	.word	0x00007cb0
        /*0508*/ 	.word	0x000000ff
        /*050c*/ 	.word	0x000000a0
        /*0510*/ 	.short	0x010a
        /*0512*/ 	.byte	0x04
	.zero		1


	//   ....[67]....
        /*0514*/ 	.word	0x00007d90
        /*0518*/ 	.word	0x000000ff
        /*051c*/ 	.word	0x00000000
        /*0520*/ 	.short	0x0101
        /*0522*/ 	.byte	0x04
	.zero		1


	//   ....[68]....
        /*0524*/ 	.word	0x000088b0
        /*0528*/ 	.word	0x00000003
        /*052c*/ 	.word	0x00000060
        /*0530*/ 	.short	0x010a
        /*0532*/ 	.byte	0xff
	.zero		1


	//   ....[69]....
        /*0534*/ 	.word	0x00008940
        /*0538*/ 	.word	0x00000053
        /*053c*/ 	.word	0x000000b0
        /*0540*/ 	.short	0x010a
        /*0542*/ 	.byte	0xff
	.zero		1


	//   ....[70]....
        /*0544*/ 	.word	0x00008aa0
        /*0548*/ 	.word	0x00000003
        /*054c*/ 	.word	0x00000060
        /*0550*/ 	.short	0x010a
        /*0552*/ 	.byte	0xff
	.zero		1


	//   ....[71]....
        /*0554*/ 	.word	0x00008d00
        /*0558*/ 	.word	0x00000053
        /*055c*/ 	.word	0x000000b0
        /*0560*/ 	.short	0x010a
        /*0562*/ 	.byte	0xff
	.zero		1


	//   ....[72]....
        /*0564*/ 	.word	0x00009670
        /*0568*/ 	.word	0x00000002
        /*056c*/ 	.word	0x00000000
        /*0570*/ 	.short	0x0101
        /*0572*/ 	.byte	0xff
	.zero		1


	//   ....[73]....
        /*0574*/ 	.word	0x00009690
        /*0578*/ 	.word	0x00000000
        /*057c*/ 	.word	0x00000060
        /*0580*/ 	.short	0x010a
        /*0582*/ 	.byte	0xff
	.zero		1


	//   ....[74]....
        /*0584*/ 	.word	0x00009770
        /*0588*/ 	.word	0x00000000
        /*058c*/ 	.word	0x00000060
        /*0590*/ 	.short	0x010a
        /*0592*/ 	.byte	0xff
	.zero		1


	//   ....[75]....
        /*0594*/ 	.word	0x00009db0
        /*0598*/ 	.word	0x000000ff
        /*059c*/ 	.word	0x00000000
        /*05a0*/ 	.short	0x0101
        /*05a2*/ 	.byte	0x05
	.zero		1


	//   ....[76]....
        /*05a4*/ 	.word	0x0000a200
        /*05a8*/ 	.word	0x00000002
        /*05ac*/ 	.word	0x00000000
        /*05b0*/ 	.short	0x0101
        /*05b2*/ 	.byte	0xff
	.zero		1


	//   ....[77]....
        /*05b4*/ 	.word	0x0000a4e0
        /*05b8*/ 	.word	0x000000ff
        /*05bc*/ 	.word	0x00000000
        /*05c0*/ 	.short	0x0101
        /*05c2*/ 	.byte	0x04
	.zero		1


	//   ....[78]....
        /*05c4*/ 	.word	0x0000a530
        /*05c8*/ 	.word	0x0000001e
        /*05cc*/ 	.word	0x00000030
        /*05d0*/ 	.short	0x010a
        /*05d2*/ 	.byte	0xff
	.zero		1


	//   ....[79]....
        /*05d4*/ 	.word	0x0000a5b0
        /*05d8*/ 	.word	0x0000001d
        /*05dc*/ 	.word	0x00000030
        /*05e0*/ 	.short	0x010a
        /*05e2*/ 	.byte	0xff
	.zero		1


	//   ....[80]....
        /*05e4*/ 	.word	0x0000a610
        /*05e8*/ 	.word	0x00000002
        /*05ec*/ 	.word	0x000000a0
        /*05f0*/ 	.short	0x010a
        /*05f2*/ 	.byte	0xff
	.zero		1


	//   ....[81]....
        /*05f4*/ 	.word	0x0000a670
        /*05f8*/ 	.word	0x00000000
        /*05fc*/ 	.word	0x00000000
        /*0600*/ 	.short	0x010a
        /*0602*/ 	.byte	0xff
	.zero		1


	//   ....[82]....
        /*0604*/ 	.word	0x0000a6d0
        /*0608*/ 	.word	0x00000000
        /*060c*/ 	.word	0x00000000
        /*0610*/ 	.short	0x010a
        /*0612*/ 	.byte	0xff
	.zero		1


	//   ....[83]....
        /*0614*/ 	.word	0x0000a730
        /*0618*/ 	.word	0x00000000
        /*061c*/ 	.word	0x00000000
        /*0620*/ 	.short	0x010a
        /*0622*/ 	.byte	0xff
	.zero		1


	//   ....[84]....
        /*0624*/ 	.word	0x0000a790
        /*0628*/ 	.word	0x00000000
        /*062c*/ 	.word	0x00000000
        /*0630*/ 	.short	0x010a
        /*0632*/ 	.byte	0xff
	.zero		1


	//   ....[85]....
        /*0634*/ 	.word	0x0000a7f0
        /*0638*/ 	.word	0x00000000
        /*063c*/ 	.word	0x00000000
        /*0640*/ 	.short	0x010a
        /*0642*/ 	.byte	0xff
	.zero		1


	//   ....[86]....
        /*0644*/ 	.word	0x0000a850
        /*0648*/ 	.word	0x00000004
        /*064c*/ 	.word	0x000000a8
        /*0650*/ 	.short	0x010a
        /*0652*/ 	.byte	0xff
	.zero		1


	//   ....[87]....
        /*0654*/ 	.word	0x0000a8b0
        /*0658*/ 	.word	0x00000004
        /*065c*/ 	.word	0x000000a0
        /*0660*/ 	.short	0x010a
        /*0662*/ 	.byte	0xff
	.zero		1


	//   ....[88]....
        /*0664*/ 	.word	0x0000a910
        /*0668*/ 	.word	0x00000000
        /*066c*/ 	.word	0x000000a0
        /*0670*/ 	.short	0x010a
        /*0672*/ 	.byte	0xff
	.zero		1


	//   ....[89]....
        /*0674*/ 	.word	0x0000a970
        /*0678*/ 	.word	0x00000005
        /*067c*/ 	.word	0x000000c0
        /*0680*/ 	.short	0x010a
        /*0682*/ 	.byte	0xff
	.zero		1


	//   ....[90]....
        /*0684*/ 	.word	0x0000a9d0
        /*0688*/ 	.word	0x00000000
        /*068c*/ 	.word	0x00000000
        /*0690*/ 	.short	0x010a
        /*0692*/ 	.byte	0xff
	.zero		1


	//   ....[91]....
        /*0694*/ 	.word	0x0000aa30
        /*0698*/ 	.word	0x00000000
        /*069c*/ 	.word	0x00000000
        /*06a0*/ 	.short	0x010a
        /*06a2*/ 	.byte	0xff
	.zero		1


	//   ....[92]....
        /*06a4*/ 	.word	0x0000aa90
        /*06a8*/ 	.word	0x00000000
        /*06ac*/ 	.word	0x00000000
        /*06b0*/ 	.short	0x010a
        /*06b2*/ 	.byte	0xff
	.zero		1


	//   ....[93]....
        /*06b4*/ 	.word	0x0000aaf0
        /*06b8*/ 	.word	0x00000000
        /*06bc*/ 	.word	0x000000a0
        /*06c0*/ 	.short	0x010a
        /*06c2*/ 	.byte	0xff
	.zero		1


	//   ....[94]....
        /*06c4*/ 	.word	0x0000ab50
        /*06c8*/ 	.word	0x00000000
        /*06cc*/ 	.word	0x00000098
        /*06d0*/ 	.short	0x010a
        /*06d2*/ 	.byte	0xff
	.zero		1


	//   ....[95]....
        /*06d4*/ 	.word	0x0000abb0
        /*06d8*/ 	.word	0x00000000
        /*06dc*/ 	.word	0x00000078
        /*06e0*/ 	.short	0x010a
        /*06e2*/ 	.byte	0xff
	.zero		1


	//   ....[96]....
        /*06e4*/ 	.word	0x0000ac10
        /*06e8*/ 	.word	0x00000005
        /*06ec*/ 	.word	0x00000078
        /*06f0*/ 	.short	0x010a
        /*06f2*/ 	.byte	0xff
	.zero		1


	//   ....[97]....
        /*06f4*/ 	.word	0x0000ac70
        /*06f8*/ 	.word	0x00000000
        /*06fc*/ 	.word	0x00000000
        /*0700*/ 	.short	0x010a
        /*0702*/ 	.byte	0xff
	.zero		1


	//   ....[98]....
        /*0704*/ 	.word	0x0000acc0
        /*0708*/ 	.word	0x00000002
        /*070c*/ 	.word	0x00000000
        /*0710*/ 	.short	0x010a
        /*0712*/ 	.byte	0xff
	.zero		1


	//   ....[99]....
        /*0714*/ 	.word	0x0000ad40
        /*0718*/ 	.word	0x00000000
        /*071c*/ 	.word	0x000000a0
        /*0720*/ 	.short	0x010a
        /*0722*/ 	.byte	0xff
	.zero		1


	//   ....[100]....
        /*0724*/ 	.word	0x0000ad90
        /*0728*/ 	.word	0x00000003
        /*072c*/ 	.word	0x00000060
        /*0730*/ 	.short	0x010a
        /*0732*/ 	.byte	0xff
	.zero		1


	//   ....[101]....
        /*0734*/ 	.word	0x0000ade0
        /*0738*/ 	.word	0x00000053
        /*073c*/ 	.word	0x000000b0
        /*0740*/ 	.short	0x010a
        /*0742*/ 	.byte	0xff
	.zero		1


	//   ....[102]....
        /*0744*/ 	.word	0x0000ae30
        /*0748*/ 	.word	0x00000000
        /*074c*/ 	.word	0x00000060
        /*0750*/ 	.short	0x010a
        /*0752*/ 	.byte	0xff
	.zero		1


	//----- nvinfo : EIATTR_NUM_MBARRIERS
	.align		4
.L_47:
        /*0754*/ 	.byte	0x03, 0x38
        /*0756*/ 	.short	0x001a


	//----- nvinfo : EIATTR_EXIT_INSTR_OFFSETS
	.align		4
        /*0758*/ 	.byte	0x04, 0x1c
        /*075a*/ 	.short	(.L_49 - .L_48)


	//   ....[0]....
.L_48:
        /*075c*/ 	.word	0x00005540


	//   ....[1]....
        /*0760*/ 	.word	0x000057f0


	//   ....[2]....
        /*0764*/ 	.word	0x00005850


	//   ....[3]....
        /*0768*/ 	.word	0x00006860


	//   ....[4]....
        /*076c*/ 	.word	0x000078e0


	//   ....[5]....
        /*0770*/ 	.word	0x00007920


	//   ....[6]....
        /*0774*/ 	.word	0x0000a3a0


	//   ....[7]....
        /*0778*/ 	.word	0x0000a420


	//   ....[8]....
        /*077c*/ 	.word	0x0000a450


	//   ....[9]....
        /*0780*/ 	.word	0x0000a4f0


	//----- nvinfo : EIATTR_MAX_THREADS
	.align		4
.L_49:
        /*0784*/ 	.byte	0x04, 0x05
        /*0786*/ 	.short	(.L_51 - .L_50)
.L_50:
        /*0788*/ 	.word	0x00000100
        /*078c*/ 	.word	0x00000001
        /*0790*/ 	.word	0x00000001


	//----- nvinfo : EIATTR_CRS_STACK_SIZE
	.align		4
.L_51:
        /*0794*/ 	.byte	0x04, 0x1e
        /*0796*/ 	.short	(.L_53 - .L_52)
.L_52:
        /*0798*/ 	.word	0x00000000


	//----- nvinfo : EIATTR_CBANK_PARAM_SIZE
	.align		4
.L_53:
        /*079c*/ 	.byte	0x03, 0x19
        /*079e*/ 	.short	0x0800


	//----- nvinfo : EIATTR_PARAM_CBANK
	.align		4
        /*07a0*/ 	.byte	0x04, 0x0a
        /*07a2*/ 	.short	(.L_55 - .L_54)
	.align		4
.L_54:
        /*07a4*/ 	.word	index@(.nv.constant0._ZN7cutlass13device_kernelINS_4conv6kernel13ConvUniversalINS1_16ConvProblemShapeILNS1_8OperatorE0ELi2EEENS1_10collective14CollectiveConvINS1_47MainloopSm100TmaUmmaWarpSpecializedImplicitGemmILS5_0ELi6ELi2ELi1ELi2EN4cute5tupleIJNSA_1CILi1EEESD_SD_EEEEENSB_IJNSC_ILi64EEESG_NSB_IJSG_EEEEEENS_10tfloat32_tESJ_NSA_8TiledMMAINSA_8MMA_AtomIJNSA_17SM100_MMA_TF32_SSISJ_SJ_fLi64ELi64ELNSA_4UMMA5MajorE0ELSO_0ELNSN_7ScaleInE0ELSP_0EEEEEENSA_6LayoutISE_NSB_IJNSC_ILi0EEEST_ST_EEEEENSB_IJNSA_10UnderscoreESW_SW_EEEEENS7_6detail27Sm100ImplicitGemmTileTraitsINSA_20SM90_TMA_LOAD_IM2COLENSA_14ComposedLayoutINSA_7SwizzleILi3ELi4ELi3EEENSA_18smem_ptr_flag_bitsILi32EEENSS_INSB_IJNSC_ILi8EEENSC_ILi32EEEEEENSB_IJS18_SD_EEEEEEEvEENS10_INSA_13SM90_TMA_LOADES1C_vEEEENS_8epilogue10collective18CollectiveEpilogueINS1H_23Sm100TmaWarpSpecializedILi3ELi2ELi16ELb1ELb0EEEJSI_NSB_IJNSS_ISG_SD_EENSS_IS18_SD_EEEEESJ_NSB_IJNSB_IJlllEEESD_ST_EEESJ_S1Q_NS1H_6fusion15FusionCallbacksIS1L_NS1R_17LinearCombinationISJ_fSJ_fLNS_15FloatRoundStyleE2EEESI_S1O_JEEENSA_5SM1004TMEM4LOAD26SM100_TMEM_LOAD_16dp128b8xES11_S1C_NSA_17SM75_U32x4_LDSM_NENSA_21SM90_TMA_STORE_IM2COLES1C_NSA_17SM90_U32x4_STSM_NENSA_39AutoVectorizingCopyWithAssumedAlignmentILi128EEEEEEvvEEEEvNT_6ParamsE)
        /*07a8*/ 	.short	0x0380
        /*07aa*/ 	.short	0x0800


	//----- nvinfo : EIATTR_SW_WAR
	.align		4
.L_55:
        /*07ac*/ 	.byte	0x04, 0x36
        /*07ae*/ 	.short	(.L_57 - .L_56)
.L_56:
        /*07b0*/ 	.word	0x00000008
.L_57:


//--------------------- .nv.callgraph             --------------------------
	.section	.nv.callgraph,"",@"SHT_CUDA_CALLGRAPH"
	.align	4
	.sectionentsize	8
	.align		4
        /*0000*/ 	.word	0x00000000
	.align		4
        /*0004*/ 	.word	0xffffffff
	.align		4
        /*0008*/ 	.word	index@(_ZN7cutlass13device_kernelINS_4conv6kernel13ConvUniversalINS1_16ConvProblemShapeILNS1_8OperatorE0ELi2EEENS1_10collective14CollectiveConvINS1_47MainloopSm100TmaUmmaWarpSpecializedImplicitGemmILS5_0ELi6ELi2ELi1ELi2EN4cute5tupleIJNSA_1CILi1EEESD_SD_EEEEENSB_IJNSC_ILi64EEESG_NSB_IJSG_EEEEEENS_10tfloat32_tESJ_NSA_8TiledMMAINSA_8MMA_AtomIJNSA_17SM100_MMA_TF32_SSISJ_SJ_fLi64ELi64ELNSA_4UMMA5MajorE0ELSO_0ELNSN_7ScaleInE0ELSP_0EEEEEENSA_6LayoutISE_NSB_IJNSC_ILi0EEEST_ST_EEEEENSB_IJNSA_10UnderscoreESW_SW_EEEEENS7_6detail27Sm100ImplicitGemmTileTraitsINSA_20SM90_TMA_LOAD_IM2COLENSA_14ComposedLayoutINSA_7SwizzleILi3ELi4ELi3EEENSA_18smem_ptr_flag_bitsILi32EEENSS_INSB_IJNSC_ILi8EEENSC_ILi32EEEEEENSB_IJS18_SD_EEEEEEEvEENS10_INSA_13SM90_TMA_LOADES1C_vEEEENS_8epilogue10collective18CollectiveEpilogueINS1H_23Sm100TmaWarpSpecializedILi3ELi2ELi16ELb1ELb0EEEJSI_NSB_IJNSS_ISG_SD_EENSS_IS18_SD_EEEEESJ_NSB_IJNSB_IJlllEEESD_ST_EEESJ_S1Q_NS1H_6fusion15FusionCallbacksIS1L_NS1R_17LinearCombinationISJ_fSJ_fLNS_15FloatRoundStyleE2EEESI_S1O_JEEENSA_5SM1004TMEM4LOAD26SM100_TMEM_LOAD_16dp128b8xES11_S1C_NSA_17SM75_U32x4_LDSM_NENSA_21SM90_TMA_STORE_IM2COLES1C_NSA_17SM90_U32x4_STSM_NENSA_39AutoVectorizingCopyWithAssumedAlignmentILi128EEEEEEvvEEEEvNT_6ParamsE)
	.align		4
        /*000c*/ 	.word	index@(__assertfail)
	.align		4
        /*0010*/ 	.word	0x00000000
	.align		4
        /*0014*/ 	.word	0xfffffffe
	.align		4
        /*0018*/ 	.word	0x00000000
	.align		4
        /*001c*/ 	.word	0xfffffffd
	.align		4
        /*0020*/ 	.word	0x00000000
	.align		4
        /*0024*/ 	.word	0xfffffffc


//--------------------- .nv.constant4             --------------------------
	.section	.nv.constant4,"a",@progbits
	.align	8
	.align		8
.nv.constant4:
        /*0000*/ 	.dword	__assertfail
	.align		8
        /*0008*/ 	.dword	__unnamed_1
	.align		8
        /*0010*/ 	.dword	__unnamed_2
	.align		8
        /*0018*/ 	.dword	_ZN39_INTERNAL_f4e61d8f_4_k_cu_7373a396_31114cuda3std3__45__cpo5beginE
	.align		8
        /*0020*/ 	.dword	_ZN39_INTERNAL_f4e61d8f_4_k_cu_7373a396_31114cuda3std3__45__cpo3endE
	.align		8
        /*0028*/ 	.dword	_ZN39_INTERNAL_f4e61d8f_4_k_cu_7373a396_31114cuda3std3__45__cpo6cbeginE
	.align		8
        /*0030*/ 	.dword	_ZN39_INTERNAL_f4e61d8f_4_k_cu_7373a396_31114cuda3std3__45__cpo4cendE
	.align		8
        /*0038*/ 	.dword	_ZN39_INTERNAL_f4e61d8f_4_k_cu_7373a396_31114cuda3std3__441_GLOBAL__N__f4e61d8f_4_k_cu_7373a396_31116ignoreE
	.align		8
        /*0040*/ 	.dword	_ZN39_INTERNAL_f4e61d8f_4_k_cu_7373a396_31114cuda3std3__419piecewise_constructE
	.align		8
        /*0048*/ 	.dword	_ZN39_INTERNAL_f4e61d8f_4_k_cu_7373a396_31114cuda3std3__48in_placeE
	.align		8
        /*0050*/ 	.dword	_ZN39_INTERNAL_f4e61d8f_4_k_cu_7373a396_31114cuda3std6ranges3__45__cpo4swapE
	.align		8
        /*0058*/ 	.dword	_ZN39_INTERNAL_f4e61d8f_4_k_cu_7373a396_31114cuda3std6ranges3__45__cpo9iter_moveE
	.align		8
        /*0060*/ 	.dword	_ZN39_INTERNAL_f4e61d8f_4_k_cu_7373a396_31114cute7productE
	.align		8
        /*0068*/ 	.dword	_ZN39_INTERNAL_f4e61d8f_4_k_cu_7373a396_31114cute1_E
	.align		8
        /*0070*/ 	.dword	$str$27
	.align		8
        /*0078*/ 	.dword	$str$28
	.align		8
        /*0080*/ 	.dword	$str$29
	.align		8
        /*0088*/ 	.dword	$str$30


//--------------------- .text._ZN7cutlass13device_kernelINS_4conv6kernel13ConvUniversalINS1_16ConvProblemShapeILNS1_8OperatorE0ELi2EEENS1_10collective14CollectiveConvINS1_47MainloopSm100TmaUmmaWarpSpecializedImplicitGemmILS5_0ELi6ELi2ELi1ELi2EN4cute5tupleIJNSA_1CILi1EEESD_SD_EEEEENSB_IJNSC_ILi64EEESG_NSB_IJSG_EEEEEENS_10tfloat32_tESJ_NSA_8TiledMMAINSA_8MMA_AtomIJNSA_17SM100_MMA_TF32_SSISJ_SJ_fLi64ELi64ELNSA_4UMMA5MajorE0ELSO_0ELNSN_7ScaleInE0ELSP_0EEEEEENSA_6LayoutISE_NSB_IJNSC_ILi0EEEST_ST_EEEEENSB_IJNSA_10UnderscoreESW_SW_EEEEENS7_6detail27Sm100ImplicitGemmTileTraitsINSA_20SM90_TMA_LOAD_IM2COLENSA_14ComposedLayoutINSA_7SwizzleILi3ELi4ELi3EEENSA_18smem_ptr_flag_bitsILi32EEENSS_INSB_IJNSC_ILi8EEENSC_ILi32EEEEEENSB_IJS18_SD_EEEEEEEvEENS10_INSA_13SM90_TMA_LOADES1C_vEEEENS_8epilogue10collective18CollectiveEpilogueINS1H_23Sm100TmaWarpSpecializedILi3ELi2ELi16ELb1ELb0EEEJSI_NSB_IJNSS_ISG_SD_EENSS_IS18_SD_EEEEESJ_NSB_IJNSB_IJlllEEESD_ST_EEESJ_S1Q_NS1H_6fusion15FusionCallbacksIS1L_NS1R_17LinearCombinationISJ_fSJ_fLNS_15FloatRoundStyleE2EEESI_S1O_JEEENSA_5SM1004TMEM4LOAD26SM100_TMEM_LOAD_16dp128b8xES11_S1C_NSA_17SM75_U32x4_LDSM_NENSA_21SM90_TMA_STORE_IM2COLES1C_NSA_17SM90_U32x4_STSM_NENSA_39AutoVectorizingCopyWithAssumedAlignmentILi128EEEEEEvvEEEEvNT_6ParamsE --------------------------
	.section	.text._ZN7cutlass13device_kernelINS_4conv6kernel13ConvUniversalINS1_16ConvProblemShapeILNS1_8OperatorE0ELi2EEENS1_10collective14CollectiveConvINS1_47MainloopSm100TmaUmmaWarpSpecializedImplicitGemmILS5_0ELi6ELi2ELi1ELi2EN4cute5tupleIJNSA_1CILi1EEESD_SD_EEEEENSB_IJNSC_ILi64EEESG_NSB_IJSG_EEEEEENS_10tfloat32_tESJ_NSA_8TiledMMAINSA_8MMA_AtomIJNSA_17SM100_MMA_TF32_SSISJ_SJ_fLi64ELi64ELNSA_4UMMA5MajorE0ELSO_0ELNSN_7ScaleInE0ELSP_0EEEEEENSA_6LayoutISE_NSB_IJNSC_ILi0EEEST_ST_EEEEENSB_IJNSA_10UnderscoreESW_SW_EEEEENS7_6detail27Sm100ImplicitGemmTileTraitsINSA_20SM90_TMA_LOAD_IM2COLENSA_14ComposedLayoutINSA_7SwizzleILi3ELi4ELi3EEENSA_18smem_ptr_flag_bitsILi32EEENSS_INSB_IJNSC_ILi8EEENSC_ILi32EEEEEENSB_IJS18_SD_EEEEEEEvEENS10_INSA_13SM90_TMA_LOADES1C_vEEEENS_8epilogue10collective18CollectiveEpilogueINS1H_23Sm100TmaWarpSpecializedILi3ELi2ELi16ELb1ELb0EEEJSI_NSB_IJNSS_ISG_SD_EENSS_IS18_SD_EEEEESJ_NSB_IJNSB_IJlllEEESD_ST_EEESJ_S1Q_NS1H_6fusion15FusionCallbacksIS1L_NS1R_17LinearCombinationISJ_fSJ_fLNS_15FloatRoundStyleE2EEESI_S1O_JEEENSA_5SM1004TMEM4LOAD26SM100_TMEM_LOAD_16dp128b8xES11_S1C_NSA_17SM75_U32x4_LDSM_NENSA_21SM90_TMA_STORE_IM2COLES1C_NSA_17SM90_U32x4_STSM_NENSA_39AutoVectorizingCopyWithAssumedAlignmentILi128EEEEEEvvEEEEvNT_6ParamsE,"ax",@progbits
	.align	128
.text._ZN7cutlass13device_kernelINS_4conv6kernel13ConvUniversalINS1_16ConvProblemShapeILNS1_8OperatorE0ELi2EEENS1_10collective14CollectiveConvINS1_47MainloopSm100TmaUmmaWarpSpecializedImplicitGemmILS5_0ELi6ELi2ELi1ELi2EN4cute5tupleIJNSA_1CILi1EEESD_SD_EEEEENSB_IJNSC_ILi64EEESG_NSB_IJSG_EEEEEENS_10tfloat32_tESJ_NSA_8TiledMMAINSA_8MMA_AtomIJNSA_17SM100_MMA_TF32_SSISJ_SJ_fLi64ELi64ELNSA_4UMMA5MajorE0ELSO_0ELNSN_7ScaleInE0ELSP_0EEEEEENSA_6LayoutISE_NSB_IJNSC_ILi0EEEST_ST_EEEEENSB_IJNSA_10UnderscoreESW_SW_EEEEENS7_6detail27Sm100ImplicitGemmTileTraitsINSA_20SM90_TMA_LOAD_IM2COLENSA_14ComposedLayoutINSA_7SwizzleILi3ELi4ELi3EEENSA_18smem_ptr_flag_bitsILi32EEENSS_INSB_IJNSC_ILi8EEENSC_ILi32EEEEEENSB_IJS18_SD_EEEEEEEvEENS10_INSA_13SM90_TMA_LOADES1C_vEEEENS_8epilogue10collective18CollectiveEpilogueINS1H_23Sm100TmaWarpSpecializedILi3ELi2ELi16ELb1ELb0EEEJSI_NSB_IJNSS_ISG_SD_EENSS_IS18_SD_EEEEESJ_NSB_IJNSB_IJlllEEESD_ST_EEESJ_S1Q_NS1H_6fusion15FusionCallbacksIS1L_NS1R_17LinearCombinationISJ_fSJ_fLNS_15FloatRoundStyleE2EEESI_S1O_JEEENSA_5SM1004TMEM4LOAD26SM100_TMEM_LOAD_16dp128b8xES11_S1C_NSA_17SM75_U32x4_LDSM_NENSA_21SM90_TMA_STORE_IM2COLES1C_NSA_17SM90_U32x4_STSM_NENSA_39AutoVectorizingCopyWithAssumedAlignmentILi128EEEEEEvvEEEEvNT_6ParamsE:
        .type           _ZN7cutlass13device_kernelINS_4conv6kernel13ConvUniversalINS1_16ConvProblemShapeILNS1_8OperatorE0ELi2EEENS1_10collective14CollectiveConvINS1_47MainloopSm100TmaUmmaWarpSpecializedImplicitGemmILS5_0ELi6ELi2ELi1ELi2EN4cute5tupleIJNSA_1CILi1EEESD_SD_EEEEENSB_IJNSC_ILi64EEESG_NSB_IJSG_EEEEEENS_10tfloat32_tESJ_NSA_8TiledMMAINSA_8MMA_AtomIJNSA_17SM100_MMA_TF32_SSISJ_SJ_fLi64ELi64ELNSA_4UMMA5MajorE0ELSO_0ELNSN_7ScaleInE0ELSP_0EEEEEENSA_6LayoutISE_NSB_IJNSC_ILi0EEEST_ST_EEEEENSB_IJNSA_10UnderscoreESW_SW_EEEEENS7_6detail27Sm100ImplicitGemmTileTraitsINSA_20SM90_TMA_LOAD_IM2COLENSA_14ComposedLayoutINSA_7SwizzleILi3ELi4ELi3EEENSA_18smem_ptr_flag_bitsILi32EEENSS_INSB_IJNSC_ILi8EEENSC_ILi32EEEEEENSB_IJS18_SD_EEEEEEEvEENS10_INSA_13SM90_TMA_LOADES1C_vEEEENS_8epilogue10collective18CollectiveEpilogueINS1H_23Sm100TmaWarpSpecializedILi3ELi2ELi16ELb1ELb0EEEJSI_NSB_IJNSS_ISG_SD_EENSS_IS18_SD_EEEEESJ_NSB_IJNSB_IJlllEEESD_ST_EEESJ_S1Q_NS1H_6fusion15FusionCallbacksIS1L_NS1R_17LinearCombinationISJ_fSJ_fLNS_15FloatRoundStyleE2EEESI_S1O_JEEENSA_5SM1004TMEM4LOAD26SM100_TMEM_LOAD_16dp128b8xES11_S1C_NSA_17SM75_U32x4_LDSM_NENSA_21SM90_TMA_STORE_IM2COLES1C_NSA_17SM90_U32x4_STSM_NENSA_39AutoVectorizingCopyWithAssumedAlignmentILi128EEEEEEvvEEEEvNT_6ParamsE,@function
        .size           _ZN7cutlass13device_kernelINS_4conv6kernel13ConvUniversalINS1_16ConvProblemShapeILNS1_8OperatorE0ELi2EEENS1_10collective14CollectiveConvINS1_47MainloopSm100TmaUmmaWarpSpecializedImplicitGemmILS5_0ELi6ELi2ELi1ELi2EN4cute5tupleIJNSA_1CILi1EEESD_SD_EEEEENSB_IJNSC_ILi64EEESG_NSB_IJSG_EEEEEENS_10tfloat32_tESJ_NSA_8TiledMMAINSA_8MMA_AtomIJNSA_17SM100_MMA_TF32_SSISJ_SJ_fLi64ELi64ELNSA_4UMMA5MajorE0ELSO_0ELNSN_7ScaleInE0ELSP_0EEEEEENSA_6LayoutISE_NSB_IJNSC_ILi0EEEST_ST_EEEEENSB_IJNSA_10UnderscoreESW_SW_EEEEENS7_6detail27Sm100ImplicitGemmTileTraitsINSA_20SM90_TMA_LOAD_IM2COLENSA_14ComposedLayoutINSA_7SwizzleILi3ELi4ELi3EEENSA_18smem_ptr_flag_bitsILi32EEENSS_INSB_IJNSC_ILi8EEENSC_ILi32EEEEEENSB_IJS18_SD_EEEEEEEvEENS10_INSA_13SM90_TMA_LOADES1C_vEEEENS_8epilogue10collective18CollectiveEpilogueINS1H_23Sm100TmaWarpSpecializedILi3ELi2ELi16ELb1ELb0EEEJSI_NSB_IJNSS_ISG_SD_EENSS_IS18_SD_EEEEESJ_NSB_IJNSB_IJlllEEESD_ST_EEESJ_S1Q_NS1H_6fusion15FusionCallbacksIS1L_NS1R_17LinearCombinationISJ_fSJ_fLNS_15FloatRoundStyleE2EEESI_S1O_JEEENSA_5SM1004TMEM4LOAD26SM100_TMEM_LOAD_16dp128b8xES11_S1C_NSA_17SM75_U32x4_LDSM_NENSA_21SM90_TMA_STORE_IM2COLES1C_NSA_17SM90_U32x4_STSM_NENSA_39AutoVectorizingCopyWithAssumedAlignmentILi128EEEEEEvvEEEEvNT_6ParamsE,(.L_x_149 - _ZN7cutlass13device_kernelINS_4conv6kernel13ConvUniversalINS1_16ConvProblemShapeILNS1_8OperatorE0ELi2EEENS1_10collective14CollectiveConvINS1_47MainloopSm100TmaUmmaWarpSpecializedImplicitGemmILS5_0ELi6ELi2ELi1ELi2EN4cute5tupleIJNSA_1CILi1EEESD_SD_EEEEENSB_IJNSC_ILi64EEESG_NSB_IJSG_EEEEEENS_10tfloat32_tESJ_NSA_8TiledMMAINSA_8MMA_AtomIJNSA_17SM100_MMA_TF32_SSISJ_SJ_fLi64ELi64ELNSA_4UMMA5MajorE0ELSO_0ELNSN_7ScaleInE0ELSP_0EEEEEENSA_6LayoutISE_NSB_IJNSC_ILi0EEEST_ST_EEEEENSB_IJNSA_10UnderscoreESW_SW_EEEEENS7_6detail27Sm100ImplicitGemmTileTraitsINSA_20SM90_TMA_LOAD_IM2COLENSA_14ComposedLayoutINSA_7SwizzleILi3ELi4ELi3EEENSA_18smem_ptr_flag_bitsILi32EEENSS_INSB_IJNSC_ILi8EEENSC_ILi32EEEEEENSB_IJS18_SD_EEEEEEEvEENS10_INSA_13SM90_TMA_LOADES1C_vEEEENS_8epilogue10collective18CollectiveEpilogueINS1H_23Sm100TmaWarpSpecializedILi3ELi2ELi16ELb1ELb0EEEJSI_NSB_IJNSS_ISG_SD_EENSS_IS18_SD_EEEEESJ_NSB_IJNSB_IJlllEEESD_ST_EEESJ_S1Q_NS1H_6fusion15FusionCallbacksIS1L_NS1R_17LinearCombinationISJ_fSJ_fLNS_15FloatRoundStyleE2EEESI_S1O_JEEENSA_5SM1004TMEM4LOAD26SM100_TMEM_LOAD_16dp128b8xES11_S1C_NSA_17SM75_U32x4_LDSM_NENSA_21SM90_TMA_STORE_IM2COLES1C_NSA_17SM90_U32x4_STSM_NENSA_39AutoVectorizingCopyWithAssumedAlignmentILi128EEEEEEvvEEEEvNT_6ParamsE)
        .other          _ZN7cutlass13device_kernelINS_4conv6kernel13ConvUniversalINS1_16ConvProblemShapeILNS1_8OperatorE0ELi2EEENS1_10collective14CollectiveConvINS1_47MainloopSm100TmaUmmaWarpSpecializedImplicitGemmILS5_0ELi6ELi2ELi1ELi2EN4cute5tupleIJNSA_1CILi1EEESD_SD_EEEEENSB_IJNSC_ILi64EEESG_NSB_IJSG_EEEEEENS_10tfloat32_tESJ_NSA_8TiledMMAINSA_8MMA_AtomIJNSA_17SM100_MMA_TF32_SSISJ_SJ_fLi64ELi64ELNSA_4UMMA5MajorE0ELSO_0ELNSN_7ScaleInE0ELSP_0EEEEEENSA_6LayoutISE_NSB_IJNSC_ILi0EEEST_ST_EEEEENSB_IJNSA_10UnderscoreESW_SW_EEEEENS7_6detail27Sm100ImplicitGemmTileTraitsINSA_20SM90_TMA_LOAD_IM2COLENSA_14ComposedLayoutINSA_7SwizzleILi3ELi4ELi3EEENSA_18smem_ptr_flag_bitsILi32EEENSS_INSB_IJNSC_ILi8EEENSC_ILi32EEEEEENSB_IJS18_SD_EEEEEEEvEENS10_INSA_13SM90_TMA_LOADES1C_vEEEENS_8epilogue10collective18CollectiveEpilogueINS1H_23Sm100TmaWarpSpecializedILi3ELi2ELi16ELb1ELb0EEEJSI_NSB_IJNSS_ISG_SD_EENSS_IS18_SD_EEEEESJ_NSB_IJNSB_IJlllEEESD_ST_EEESJ_S1Q_NS1H_6fusion15FusionCallbacksIS1L_NS1R_17LinearCombinationISJ_fSJ_fLNS_15FloatRoundStyleE2EEESI_S1O_JEEENSA_5SM1004TMEM4LOAD26SM100_TMEM_LOAD_16dp128b8xES11_S1C_NSA_17SM75_U32x4_LDSM_NENSA_21SM90_TMA_STORE_IM2COLES1C_NSA_17SM90_U32x4_STSM_NENSA_39AutoVectorizingCopyWithAssumedAlignmentILi128EEEEEEvvEEEEvNT_6ParamsE,@"STO_CUDA_ENTRY STV_DEFAULT"
_ZN7cutlass13device_kernelINS_4conv6kernel13ConvUniversalINS1_16ConvProblemShapeILNS1_8OperatorE0ELi2EEENS1_10collective14CollectiveConvINS1_47MainloopSm100TmaUmmaWarpSpecializedImplicitGemmILS5_0ELi6ELi2ELi1ELi2EN4cute5tupleIJNSA_1CILi1EEESD_SD_EEEEENSB_IJNSC_ILi64EEESG_NSB_IJSG_EEEEEENS_10tfloat32_tESJ_NSA_8TiledMMAINSA_8MMA_AtomIJNSA_17SM100_MMA_TF32_SSISJ_SJ_fLi64ELi64ELNSA_4UMMA5MajorE0ELSO_0ELNSN_7ScaleInE0ELSP_0EEEEEENSA_6LayoutISE_NSB_IJNSC_ILi0EEEST_ST_EEEEENSB_IJNSA_10UnderscoreESW_SW_EEEEENS7_6detail27Sm100ImplicitGemmTileTraitsINSA_20SM90_TMA_LOAD_IM2COLENSA_14ComposedLayoutINSA_7SwizzleILi3ELi4ELi3EEENSA_18smem_ptr_flag_bitsILi32EEENSS_INSB_IJNSC_ILi8EEENSC_ILi32EEEEEENSB_IJS18_SD_EEEEEEEvEENS10_INSA_13SM90_TMA_LOADES1C_vEEEENS_8epilogue10collective18CollectiveEpilogueINS1H_23Sm100TmaWarpSpecializedILi3ELi2ELi16ELb1ELb0EEEJSI_NSB_IJNSS_ISG_SD_EENSS_IS18_SD_EEEEESJ_NSB_IJNSB_IJlllEEESD_ST_EEESJ_S1Q_NS1H_6fusion15FusionCallbacksIS1L_NS1R_17LinearCombinationISJ_fSJ_fLNS_15FloatRoundStyleE2EEESI_S1O_JEEENSA_5SM1004TMEM4LOAD26SM100_TMEM_LOAD_16dp128b8xES11_S1C_NSA_17SM75_U32x4_LDSM_NENSA_21SM90_TMA_STORE_IM2COLES1C_NSA_17SM90_U32x4_STSM_NENSA_39AutoVectorizingCopyWithAssumedAlignmentILi128EEEEEEvvEEEEvNT_6ParamsE:
[----:B------:R-:W1:Y:S01]  /*0000*/  LDC R1, c[0x0][0x37c] ;  /* 0x0000df00ff017b82 */ /* 0x000e620000000800 */
[----:B------:R-:W2:Y:S07]  /*0010*/  S2R R62, SR_TID.X ;  /* 0x00000000003e7919 */ /* 0x000eae0000002100 */
[----:B------:R-:W3:Y:S01]  /*0020*/  LDC.64 R2, c[0x0][0x890] ;  /* 0x00022400ff027b82 */ /* 0x000ee20000000a00 */
[----:B------:R-:W-:Y:S01]  /*0030*/  ELECT P2, URZ, PT ;  /* 0x0000000000ff782f */ /* 0x000fe20003840000 */
[----:B-1----:R-:W-:Y:S01]  /*0040*/  VIADD R1, R1, 0xfffffff8 ;  /* 0xfffffff801017836 */ /* 0x002fe20000000000 */
[----:B------:R-:W-:-:S02]  /*0050*/  PRMT R63, RZ, 0x7610, R63 ;  /* 0x00007610ff3f7816 */ /* 0x000fc4000000003f */
[----:B---3--:R-:W-:-:S04]  /*0060*/  ISETP.NE.U32.AND P0, PT, R2, RZ, PT ;  /* 0x000000ff0200720c */ /* 0x008fc80003f05070 */
[----:B------:R-:W-:Y:S02]  /*0070*/  ISETP.NE.AND.EX P0, PT, R3, RZ, PT, P0 ;  /* 0x000000ff0300720c */ /* 0x000fe40003f05300 */
[----:B--2---:R-:W-:-:S05]  /*0080*/  SHF.R.U32.HI R64, RZ, 0x5, R62 ;  /* 0x00000005ff407819 */ /* 0x004fca000001163e */
[----:B------:R-:W1:Y:S02]  /*0090*/  SHFL.IDX PT, R0, R64, RZ, 0x1f ;  /* 0x00001fff40007589 */ /* 0x000e6400000e0000 */
[----:B-1----:R-:W-:-:S04]  /*00a0*/  R2UR UR10, R0 ;  /* 0x00000000000a72ca */ /* 0x002fc800000e0000 */
[----:B------:R-:W-:Y:S05]  /*00b0*/  @P0 BRA `(.L_x_0) ;  /* 0x0000000000300947 */ /* 0x000fea0003800000 */
[----:B------:R-:W1:Y:S02]  /*00c0*/  LDCU.64 UR4, c[0x0][0x888] ;  /* 0x00011100ff0477ac */ /* 0x000e640008000a00 */
[----:B-1----:R-:W-:-:S04]  /*00d0*/  UISETP.NE.U32.AND UP0, UPT, UR4, URZ, UPT ;  /* 0x000000ff0400728c */ /* 0x002fc8000bf05070 */
[----:B------:R-:W-:-:S09]  /*00e0*/  UISETP.NE.AND.EX UP0, UPT, UR5, URZ, UPT, UP0 ;  /* 0x000000ff0500728c */ /* 0x000fd2000bf05300 */
[----:B------:R-:W-:Y:S05]  /*00f0*/  BRA.U !UP0, `(.L_x_1) ;  /* 0x0000000108147547 */ /* 0x000fea000b800000 */
[----:B------:R-:W1:Y:S01]  /*0100*/  LDC.64 R4, c[0x0][0x888] ;  /* 0x00022200ff047b82 */ /* 0x000e620000000a00 */
[----:B------:R-:W1:Y:S02]  /*0110*/  LDCU.64 UR4, c[0x0][0x358] ;  /* 0x00006b00ff0477ac */ /* 0x000e640008000a00 */
[----:B-1----:R1:W5:Y:S01]  /*0120*/  LDG.E R27, desc[UR4][R4.64] ;  /* 0x00000004041b7981 */ /* 0x002362000c1e1900 */
[----:B------:R-:W-:Y:S01]  /*0130*/  HFMA2 R63, -RZ, RZ, 0, 5.9604644775390625e-08 ;  /* 0x00000001ff3f7431 */ /* 0x000fe200000001ff */
[----:B------:R-:W-:Y:S05]  /*0140*/  BRA `(.L_x_0) ;  /* 0x00000000000c7947 */ /* 0x000fea0003800000 */
.L_x_1:
[----:B------:R-:W1:Y:S01]  /*0150*/  LDCU UR4, c[0x0][0x880] ;  /* 0x00011000ff0477ac */ /* 0x000e620008000800 */
[----:B------:R-:W-:Y:S01]  /*0160*/  HFMA2 R63, -RZ, RZ, 0, 5.9604644775390625e-08 ;  /* 0x00000001ff3f7431 */ /* 0x000fe200000001ff */
[----:B-1----:R-:W-:-:S07]  /*0170*/  MOV R27, UR4 ;  /* 0x00000004001b7c02 */ /* 0x002fce0008000f00 */
.L_x_0:
[----:B------:R-:W2:Y:S02]  /*0180*/  LDCU.64 UR4, c[0x0][0x8b0] ;  /* 0x00011600ff0477ac */ /* 0x000ea40008000a00 */
[----:B--2---:R-:W-:-:S04]  /*0190*/  UISETP.NE.U32.AND UP0, UPT, UR4, URZ, UPT ;  /* 0x000000ff0400728c */ /* 0x004fc8000bf05070 */
[----:B------:R-:W-:-:S09]  /*01a0*/  UISETP.NE.AND.EX UP0, UPT, UR5, URZ, UPT, UP0 ;  /* 0x000000ff0500728c */ /* 0x000fd2000bf05300 */
[----:B------:R-:W-:Y:S05]  /*01b0*/  BRA.U UP0, `(.L_x_2) ;  /* 0x0000000100287547 */ /* 0x000fea000b800000 */
[----:B------:R-:W2:Y:S02]  /*01c0*/  LDCU.64 UR4, c[0x0][0x8a8] ;  /* 0x00011500ff0477ac */ /* 0x000ea40008000a00 */
[----:B--2---:R-:W-:-:S04]  /*01d0*/  UISETP.NE.U32.AND UP0, UPT, UR4, URZ, UPT ;  /* 0x000000ff0400728c */ /* 0x004fc8000bf05070 */
[----:B------:R-:W-:-:S09]  /*01e0*/  UISETP.NE.AND.EX UP0, UPT, UR5, URZ, UPT, UP0 ;  /* 0x000000ff0500728c */ /* 0x000fd2000bf05300 */
[----:B------:R-:W-:Y:S05]  /*01f0*/  BRA.U !UP0, `(.L_x_3) ;  /* 0x0000000108107547 */ /* 0x000fea000b800000 */
[----:B------:R-:W2:Y:S01]  /*0200*/  LDC.64 R24, c[0x0][0x8a8] ;  /* 0x00022a00ff187b82 */ /* 0x000ea20000000a00 */
[----:B------:R-:W2:Y:S02]  /*0210*/  LDCU.64 UR4, c[0x0][0x358] ;  /* 0x00006b00ff0477ac */ /* 0x000ea40008000a00 */
[----:B--2---:R2:W5:Y:S01]  /*0220*/  LDG.E R24, desc[UR4][R24.64] ;  /* 0x0000000418187981 */ /* 0x004562000c1e1900 */
[----:B------:R-:W-:Y:S05]  /*0230*/  BRA `(.L_x_2) ;  /* 0x0000000000087947 */ /* 0x000fea0003800000 */
.L_x_3:
[----:B------:R-:W2:Y:S02]  /*0240*/  LDCU UR4, c[0x0][0x8a0] ;  /* 0x00011400ff0477ac */ /* 0x000ea40008000800 */
[----:B--2---:R-:W-:Y:S02]  /*0250*/  MOV R24, UR4 ;  /* 0x0000000400187c02 */ /* 0x004fe40008000f00 */
.L_x_2:
[----:B-1----:R-:W1:Y:S01]  /*0260*/  LDC.64 R4, c[0x0][0x888] ;  /* 0x00022200ff047b82 */ /* 0x002e620000000a00 */
[----:B------:R-:W-:Y:S01]  /*0270*/  IMAD.U32 R0, RZ, RZ, UR10 ;  /* 0x0000000aff007e24 */ /* 0x000fe2000f8e00ff */
[----:B------:R-:W-:Y:S01]  /*0280*/  ISETP.EQ.U32.AND P4, PT, R2, RZ, PT ;  /* 0x000000ff0200720c */ /* 0x000fe20003f82070 */
[----:B------:R-:W-:Y:S03]  /*0290*/  BSSY.RECONVERGENT B0, `(.L_x_4) ;  /* 0x0000012000007945 */ /* 0x000fe60003800200 */
[----:B------:R-:W-:Y:S02]  /*02a0*/  ISETP.NE.OR P1, PT, R0, 0x1, !P2 ;  /* 0x000000010000780c */ /* 0x000fe40005725670 */
[----:B-1----:R-:W-:-:S04]  /*02b0*/  ISETP.NE.U32.AND P0, PT, R4, RZ, PT ;  /* 0x000000ff0400720c */ /* 0x002fc80003f05070 */
[----:B------:R-:W-:-:S13]  /*02c0*/  ISETP.NE.AND.EX P0, PT, R5, RZ, PT, P0 ;  /* 0x000000ff0500720c */ /* 0x000fda0003f05300 */
[----:B------:R-:W-:Y:S01]  /*02d0*/  VOTEU.ANY UP3, P0 ;  /* 0x0000000000ff7886 */ /* 0x000fe20000060100 */
[----:B------:R-:W-:Y:S02]  /*02e0*/  PLOP3.LUT P3, PT, PT, PT, UP3, 0x80, 0x8 ;  /* 0x000000000008781c */ /* 0x000fe40003f6f038 */
[----:B------:R-:W-:Y:S02]  /*02f0*/  ISETP.NE.OR P0, PT, R0, 0x3, !P2 ;  /* 0x000000030000780c */ /* 0x000fe40005705670 */
[----:B------:R-:W-:-:S04]  /*0300*/  ISETP.EQ.OR.EX P5, PT, R3, RZ, !P3, P4 ;  /* 0x000000ff0300720c */ /* 0x000fc80005fa2740 */
[----:B------:R-:W-:Y:S01]  /*0310*/  P2R R69, PR, RZ, 0x20 ;  /* 0x00000020ff457803 */ /* 0x000fe20000000000 */
[----:B------:R-:W-:Y:S05]  /*0320*/  @P1 BRA `(.L_x_5) ;  /* 0x0000000000201947 */ /* 0x000fea0003800000 */
[----:B------:R-:W1:Y:S02]  /*0330*/  LDCU.64 UR4, c[0x0][0x348] ;  /* 0x00006900ff0477ac */ /* 0x000e640008000a00 */
[----:B-1----:R-:W-:Y:S02]  /*0340*/  UIADD3 UR6, UP1, UPT, UR4, 0x80, URZ ;  /* 0x0000008004067890 */ /* 0x002fe4000ff3e0ff */
[----:B------:R-:W-:Y:S02]  /*0350*/  UIADD3 UR4, UP0, UPT, UR4, 0x180, URZ ;  /* 0x0000018004047890 */ /* 0x000fe4000ff1e0ff */
[----:B------:R-:W-:Y:S02]  /*0360*/  UIADD3.X UR7, UPT, UPT, URZ, UR5, URZ, UP1, !UPT ;  /* 0x00000005ff077290 */ /* 0x000fe40008ffe4ff */
[----:B------:R-:W-:-:S07]  /*0370*/  UIADD3.X UR5, UPT, UPT, URZ, UR5, URZ, UP0, !UPT ;  /* 0x00000005ff057290 */ /* 0x000fce00087fe4ff */
[----:B------:R1:W-:Y:S02]  /*0380*/  UTMACCTL.PF [UR6] ;  /* 0x00000000060079b9 */ /* 0x0003e40008040000 */
[----:B------:R1:W-:Y:S02]  /*0390*/  UTMACCTL.PF [UR4] ;  /* 0x00000000040079b9 */ /* 0x0003e40008040000 */
[----:B-1----:R-:W-:Y:S01]  /*03a0*/  NOP ;  /* 0x0000000000007918 */ /* 0x002fe20000000000 */
.L_x_5:
[----:B------:R-:W-:Y:S05]  /*03b0*/  BSYNC.RECONVERGENT B0 ;  /* 0x0000000000007941 */ /* 0x000fea0003800200 */
.L_x_4:
[----:B------:R-:W-:Y:S04]  /*03c0*/  BSSY.RECONVERGENT B0, `(.L_x_6) ;  /* 0x000000a000007945 */ /* 0x000fe80003800200 */
        /* <DEDUP_REMOVED lines=9> */
.L_x_7:
[----:B------:R-:W-:Y:S05]  /*0460*/  BSYNC.RECONVERGENT B0 ;  /* 0x0000000000007941 */ /* 0x000fea0003800200 */
.L_x_6:
[----:B------:R-:W-:Y:S01]  /*0470*/  UPLOP3.LUT UP2, UPT, UPT, UPT, UPT, 0x80, 0x8 ;  /* 0x000000000008789c */ /* 0x000fe20003f4f070 */
[----:B------:R-:W-:Y:S10]  /*0480*/  @!P5 BRA `(.L_x_8) ;  /* 0x000000000024d947 */ /* 0x000ff40003800000 */
[----:B------:R-:W-:Y:S01]  /*0490*/  ISETP.NE.U32.AND P1, PT, R2, RZ, PT ;  /* 0x000000ff0200720c */ /* 0x000fe20003f25070 */
[----:B------:R-:W-:Y:S01]  /*04a0*/  USEL UR4, URZ, 0xffffffff, UP3 ;  /* 0xffffffffff047887 */ /* 0x000fe20009800000 */
[----:B-----5:R-:W-:Y:S02]  /*04b0*/  FSETP.NEU.AND P0, PT, R27, RZ, PT ;  /* 0x000000ff1b00720b */ /* 0x020fe40003f0d000 */
[----:B------:R-:W-:-:S11]  /*04c0*/  ISETP.NE.AND.EX P1, PT, R3, RZ, PT, P1 ;  /* 0x000000ff0300720c */ /* 0x000fd60003f25310 */
[----:B------:R-:W-:Y:S02]  /*04d0*/  VOTEU.ANY UP0, P0 ;  /* 0x0000000000ff7886 */ /* 0x000fe40000000100 */
[----:B------:R-:W-:-:S05]  /*04e0*/  VOTEU.ANY UP1, P1 ;  /* 0x0000000000ff7886 */ /* 0x000fca0000820100 */
[----:B------:R-:W-:-:S04]  /*04f0*/  @!UP1 USEL UR4, URZ, 0xffffffff, UP0 ;  /* 0xffffffffff049887 */ /* 0x000fc80008000000 */
[----:B------:R-:W-:-:S04]  /*0500*/  ULOP3.LUT UR4, UR4, 0x1, URZ, 0xc0, !UPT ;  /* 0x0000000104047892 */ /* 0x000fc8000f8ec0ff */
[----:B------:R-:W-:-:S11]  /*0510*/  UISETP.NE.U32.AND UP2, UPT, UR4, 0x1, UPT ;  /* 0x000000010400788c */ /* 0x000fd6000bf45070 */
.L_x_8:
[----:B------:R-:W1:Y:S01]  /*0520*/  SHFL.IDX PT, R2, R64, RZ, 0x1f ;  /* 0x00001fff40027589 */ /* 0x000e6200000e0000 */
[----:B------:R-:W-:-:S04]  /*0530*/  UISETP.NE.AND UP0, UPT, UR10, 0x2, UPT ;  /* 0x000000020a00788c */ /* 0x000fc8000bf05270 */
[----:B------:R-:W-:Y:S01]  /*0540*/  USEL UR42, URZ, 0x1, UP0 ;  /* 0x00000001ff2a7887 */ /* 0x000fe20008000000 */
[----:B-1----:R-:W-:-:S13]  /*0550*/  ISETP.NE.AND P0, PT, R2, RZ, PT ;  /* 0x000000ff0200720c */ /* 0x002fda0003f05270 */
[----:B------:R-:W-:Y:S05]  /*0560*/  @P0 BRA `(.L_x_9) ;  /* 0x0000000000580947 */ /* 0x000fea0003800000 */
[----:B------:R-:W1:Y:S01]  /*0570*/  S2UR UR5, SR_CgaCtaId ;  /* 0x00000000000579c3 */ /* 0x000e620000008800 */
[----:B------:R-:W-:Y:S01]  /*0580*/  UMOV UR6, 0x400 ;  /* 0x0000040000067882 */ /* 0x000fe20000000000 */
[----:B------:R-:W-:Y:S01]  /*0590*/  UMOV UR4, 0x1 ;  /* 0x0000000100047882 */ /* 0x000fe20000000000 */
[----:B------:R-:W-:Y:S01]  /*05a0*/  ELECT P0, URZ, PT ;  /* 0x0000000000ff782f */ /* 0x000fe20003800000 */
[----:B-1----:R-:W-:Y:S02]  /*05b0*/  ULEA UR5, UR5, UR6, 0x18 ;  /* 0x0000000605057291 */ /* 0x002fe4000f8ec0ff */
[----:B------:R-:W-:-:S04]  /*05c0*/  UIADD3 UR6, UPT, UPT, -UR4, 0x100000, URZ ;  /* 0x0010000004067890 */ /* 0x000fc8000fffe1ff */
[----:B------:R-:W-:Y:S02]  /*05d0*/  USHF.L.U32 UR7, UR6, 0xb, URZ ;  /* 0x0000000b06077899 */ /* 0x000fe400080006ff */
[----:B------:R-:W-:Y:S01]  /*05e0*/  USHF.L.U32 UR6, UR6, 0x1, URZ ;  /* 0x0000000106067899 */ /* 0x000fe200080006ff */
[----:B------:R-:W1:Y:S11]  /*05f0*/  FENCE.VIEW.ASYNC.S ;  /* 0x00000000000073c6 */ /* 0x000e760000000000 */
[----:B-1----:R1:W3:Y:S01]  /*0600*/  SYNCS.EXCH.64 URZ, [UR5], UR6 ;  /* 0x0000000605ff75b2 */ /* 0x0022e20008000100 */
[----:B------:R1:W4:Y:S01]  /*0610*/  SYNCS.EXCH.64 URZ, [UR5+0x30], UR6 ;  /* 0x0000300605ff75b2 */ /* 0x0003220008000100 */
[----:B------:R1:W1:Y:S01]  /*0620*/  SYNCS.EXCH.64 URZ, [UR5+0x8], UR6 ;  /* 0x0000080605ff75b2 */ /* 0x0002620008000100 */
        /* <DEDUP_REMOVED lines=9> */
[----:B------:R-:W-:Y:S01]  /*06c0*/  NOP ;  /* 0x0000000000007918 */ /* 0x000fe20000000000 */
.L_x_9:
[----:B------:R-:W2:Y:S01]  /*06d0*/  SHFL.IDX PT, R2, R64, RZ, 0x1f ;  /* 0x00001fff40027589 */ /* 0x000ea200000e0000 */
[----:B------:R-:W-:Y:S01]  /*06e0*/  NOP ;  /* 0x0000000000007918 */ /* 0x000fe20000000000 */
[----:B--2---:R-:W-:-:S13]  /*06f0*/  ISETP.NE.AND P0, PT, R2, 0x1, PT ;  /* 0x000000010200780c */ /* 0x004fda0003f05270 */
[----:B------:R-:W-:Y:S05]  /*0700*/  @P0 BRA `(.L_x_10) ;  /* 0x0000000000500947 */ /* 0x000fea0003800000 */
[----:B-1----:R-:W1:Y:S01]  /*0710*/  S2UR UR6, SR_CgaCtaId ;  /* 0x00000000000679c3 */ /* 0x002e620000008800 */
[----:B------:R-:W-:Y:S01]  /*0720*/  UMOV UR7, 0x400 ;  /* 0x0000040000077882 */ /* 0x000fe20000000000 */
[----:B------:R-:W-:Y:S01]  /*0730*/  UMOV UR5, 0x20 ;  /* 0x0000002000057882 */ /* 0x000fe20000000000 */
[----:B------:R-:W-:Y:S01]  /*0740*/  UMOV UR4, 0x80 ;  /* 0x0000008000047882 */ /* 0x000fe20000000000 */
[----:B------:R-:W-:-:S04]  /*0750*/  UIADD3 UR8, UPT, UPT, -UR5, 0x100000, URZ ;  /* 0x0010000005087890 */ /* 0x000fc8000fffe1ff */
[----:B------:R-:W-:Y:S02]  /*0760*/  USHF.L.U32 UR9, UR8, 0xb, URZ ;  /* 0x0000000b08097899 */ /* 0x000fe400080006ff */
[----:B------:R-:W-:Y:S02]  /*0770*/  USHF.L.U32 UR8, UR8, 0x1, URZ ;  /* 0x0000000108087899 */ /* 0x000fe400080006ff */
[----:B------:R-:W-:-:S04]  /*0780*/  UIADD3 UR4, UPT, UPT, -UR4, 0x100000, URZ ;  /* 0x0010000004047890 */ /* 0x000fc8000fffe1ff */
[----:B------:R-:W-:Y:S02]  /*0790*/  USHF.L.U32 UR5, UR4, 0xb, URZ ;  /* 0x0000000b04057899 */ /* 0x000fe400080006ff */
[----:B------:R-:W-:Y:S01]  /*07a0*/  USHF.L.U32 UR4, UR4, 0x1, URZ ;  /* 0x0000000104047899 */ /* 0x000fe200080006ff */
[----:B------:R-:W-:Y:S01]  /*07b0*/  ELECT P0, URZ, PT ;  /* 0x0000000000ff782f */ /* 0x000fe20003800000 */
[----:B-1----:R-:W-:Y:S01]  /*07c0*/  ULEA UR6, UR6, UR7, 0x18 ;  /* 0x0000000706067291 */ /* 0x002fe2000f8ec0ff */
[----:B------:R-:W1:Y:S11]  /*07d0*/  FENCE.VIEW.ASYNC.S ;  /* 0x00000000000073c6 */ /* 0x000e760000000000 */
[----:B-1----:R2:W1:Y:S01]  /*07e0*/  SYNCS.EXCH.64 URZ, [UR6+0x60], UR8 ;  /* 0x0000600806ff75b2 */ /* 0x0024620008000100 */
[----:B------:R2:W1:Y:S01]  /*07f0*/  SYNCS.EXCH.64 URZ, [UR6+0x78], UR4 ;  /* 0x0000780406ff75b2 */ /* 0x0004620008000100 */
[----:B------:R2:W1:Y:S01]  /*0800*/  SYNCS.EXCH.64 URZ, [UR6+0x68], UR8 ;  /* 0x0000680806ff75b2 */ /* 0x0004620008000100 */
[----:B------:R2:W1:Y:S01]  /*0810*/  SYNCS.EXCH.64 URZ, [UR6+0x80], UR4 ;  /* 0x0000800406ff75b2 */ /* 0x0004620008000100 */
[----:B------:R2:W1:Y:S01]  /*0820*/  SYNCS.EXCH.64 URZ, [UR6+0x70], UR8 ;  /* 0x0000700806ff75b2 */ /* 0x0004620008000100 */
[----:B------:R2:W1:Y:S02]  /*0830*/  SYNCS.EXCH.64 URZ, [UR6+0x88], UR4 ;  /* 0x0000880406ff75b2 */ /* 0x0004640008000100 */
[----:B--2---:R-:W-:Y:S01]  /*0840*/  NOP ;  /* 0x0000000000007918 */ /* 0x004fe20000000000 */
.L_x_10:
[----:B------:R-:W2:Y:S01]  /*0850*/  SHFL.IDX PT, R2, R64, RZ, 0x1f ;  /* 0x00001fff40027589 */ /* 0x000ea200000e0000 */
[----:B------:R-:W-:Y:S01]  /*0860*/  NOP ;  /* 0x0000000000007918 */ /* 0x000fe20000000000 */
[----:B--2---:R-:W-:-:S13]  /*0870*/  ISETP.NE.AND P0, PT, R2, 0x3, PT ;  /* 0x000000030200780c */ /* 0x004fda0003f05270 */
[----:B------:R-:W-:Y:S05]  /*0880*/  @P0 BRA `(.L_x_11) ;  /* 0x0000000000300947 */ /* 0x000fea0003800000 */
[----:B-1----:R-:W1:Y:S01]  /*0890*/  S2UR UR5, SR_CgaCtaId ;  /* 0x00000000000579c3 */ /* 0x002e620000008800 */
        /* <DEDUP_REMOVED lines=8> */
[----:B-1----:R2:W1:Y:S01]  /*0920*/  SYNCS.EXCH.64 URZ, [UR5+0x90], UR6 ;  /* 0x0000900605ff75b2 */ /* 0x0024620008000100 */
[----:B------:R2:W1:Y:S02]  /*0930*/  SYNCS.EXCH.64 URZ, [UR5+0x98], UR6 ;  /* 0x0000980605ff75b2 */ /* 0x0004640008000100 */
[----:B--2---:R-:W-:Y:S01]  /*0940*/  NOP ;  /* 0x0000000000007918 */ /* 0x004fe20000000000 */
.L_x_11:
[----:B------:R-:W2:Y:S01]  /*0950*/  SHFL.IDX PT, R2, R64, RZ, 0x1f ;  /* 0x00001fff40027589 */ /* 0x000ea200000e0000 */
[----:B------:R-:W-:Y:S01]  /*0960*/  NOP ;  /* 0x0000000000007918 */ /* 0x000fe20000000000 */
[----:B--2---:R-:W-:-:S13]  /*0970*/  ISETP.NE.AND P0, PT, R2, 0x4, PT ;  /* 0x000000040200780c */ /* 0x004fda0003f05270 */
[----:B------:R-:W-:Y:S05]  /*0980*/  @P0 BRA `(.L_x_12) ;  /* 0x0000000000440947 */ /* 0x000fea0003800000 */
[----:B-1----:R-:W1:Y:S01]  /*0990*/  S2UR UR5, SR_CgaCtaId ;  /* 0x00000000000579c3 */ /* 0x002e620000008800 */
[----:B------:R-:W-:Y:S01]  /*09a0*/  UMOV UR7, 0x100 ;  /* 0x0000010000077882 */ /* 0x000fe20000000000 */
[----:B------:R-:W-:Y:S01]  /*09b0*/  UMOV UR6, 0x400 ;  /* 0x0000040000067882 */ /* 0x000fe20000000000 */
[----:B------:R-:W-:Y:S01]  /*09c0*/  USEL UR7, UR7, 0xe0, UP2 ;  /* 0x000000e007077887 */ /* 0x000fe20009000000 */
[----:B------:R-:W-:Y:S01]  /*09d0*/  UMOV UR4, 0x1 ;  /* 0x0000000100047882 */ /* 0x000fe20000000000 */
[----:B------:R-:W-:Y:S01]  /*09e0*/  ELECT P0, URZ, PT ;  /* 0x0000000000ff782f */ /* 0x000fe20003800000 */
[----:B------:R-:W-:-:S04]  /*09f0*/  UIADD3 UR8, UPT, UPT, -UR4, 0x100000, URZ ;  /* 0x0010000004087890 */ /* 0x000fc8000fffe1ff */
[----:B------:R-:W-:Y:S02]  /*0a00*/  USHF.L.U32 UR9, UR8, 0xb, URZ ;  /* 0x0000000b08097899 */ /* 0x000fe400080006ff */
[----:B------:R-:W-:Y:S02]  /*0a10*/  USHF.L.U32 UR8, UR8, 0x1, URZ ;  /* 0x0000000108087899 */ /* 0x000fe400080006ff */
[----:B-1----:R-:W-:Y:S02]  /*0a20*/  ULEA UR5, UR5, UR6, 0x18 ;  /* 0x0000000605057291 */ /* 0x002fe4000f8ec0ff */
[----:B------:R-:W-:-:S04]  /*0a30*/  UIADD3 UR6, UPT, UPT, -UR7, 0x100000, URZ ;  /* 0x0010000007067890 */ /* 0x000fc8000fffe1ff */
[----:B------:R-:W-:Y:S02]  /*0a40*/  USHF.L.U32 UR7, UR6, 0xb, URZ ;  /* 0x0000000b06077899 */ /* 0x000fe400080006ff */
[----:B------:R-:W-:Y:S01]  /*0a50*/  USHF.L.U32 UR6, UR6, 0x1, URZ ;  /* 0x0000000106067899 */ /* 0x000fe200080006ff */
[----:B------:R-:W1:Y:S03]  /*0a60*/  FENCE.VIEW.ASYNC.S ;  /* 0x00000000000073c6 */ /* 0x000e660000000000 */
[----:B-1----:R2:W1:Y:S08]  /*0a70*/  SYNCS.EXCH.64 URZ, [UR5+0xa0], UR8 ;  /* 0x0000a00805ff75b2 */ /* 0x0024700008000100 */
[----:B------:R2:W1:Y:S02]  /*0a80*/  SYNCS.EXCH.64 URZ, [UR5+0xa8], UR6 ;  /* 0x0000a80605ff75b2 */ /* 0x0004640008000100 */
[----:B--2---:R-:W-:Y:S01]  /*0a90*/  NOP ;  /* 0x0000000000007918 */ /* 0x004fe20000000000 */
.L_x_12:
[----:B------:R-:W2:Y:S01]  /*0aa0*/  SHFL.IDX PT, R2, R64, RZ, 0x1f ;  /* 0x00001fff40027589 */ /* 0x000ea200000e0000 */
[----:B------:R-:W3:Y:S01]  /*0ab0*/  S2UR UR4, SR_CTAID.X ;  /* 0x00000000000479c3 */ /* 0x000ee20000002500 */
[----:B------:R-:W-:-:S07]  /*0ac0*/  NOP ;  /* 0x0000000000007918 */ /* 0x000fce0000000000 */
[----:B------:R-:W1:Y:S01]  /*0ad0*/  S2UR UR34, SR_CTAID.Y ;  /* 0x00000000002279c3 */ /* 0x000e620000002600 */
[----:B--2---:R-:W-:Y:S02]  /*0ae0*/  ISETP.NE.AND P0, PT, R2, 0x5, PT ;  /* 0x000000050200780c */ /* 0x004fe40003f05270 */
[----:B---3--:R-:W-:-:S11]  /*0af0*/  MOV R34, UR4 ;  /* 0x0000000400227c02 */ /* 0x008fd60008000f00 */
[----:B-1----:R-:W-:Y:S05]  /*0b00*/  @P0 BRA `(.L_x_13) ;  /* 0x0000000000480947 */ /* 0x002fea0003800000 */
[----:B------:R-:W1:Y:S01]  /*0b10*/  S2UR UR6, SR_CgaCtaId ;  /* 0x00000000000679c3 */ /* 0x000e620000008800 */
        /* <DEDUP_REMOVED lines=12> */
[----:B-1----:R1:W2:Y:S01]  /*0be0*/  SYNCS.EXCH.64 URZ, [UR6+0xb0], UR8 ;  /* 0x0000b00806ff75b2 */ /* 0x0022a20008000100 */
[----:B------:R1:W3:Y:S01]  /*0bf0*/  SYNCS.EXCH.64 URZ, [UR6+0xc0], UR4 ;  /* 0x0000c00406ff75b2 */ /* 0x0002e20008000100 */
[----:B------:R1:W1:Y:S01]  /*0c00*/  SYNCS.EXCH.64 URZ, [UR6+0xb8], UR8 ;  /* 0x0000b80806ff75b2 */ /* 0x0002620008000100 */
[----:B------:R1:W1:Y:S01]  /*0c10*/  SYNCS.EXCH.64 URZ, [UR6+0xc8], UR4 ;  /* 0x0000c80406ff75b2 */ /* 0x0002620008000100 */
[----:B------:R-:W-:Y:S01]  /*0c20*/  NOP ;  /* 0x0000000000007918 */ /* 0x000fe20000000000 */
.L_x_13:
[----:B-1----:R-:W-:Y:S02]  /*0c30*/  R2UR UR6, R34 ;  /* 0x00000000220672ca */ /* 0x002fe400000e0000 */
[----:B------:R-:W-:-:S05]  /*0c40*/  CS2R.32 R57, SR_CgaSize ;  /* 0x0000000000397805 */ /* 0x000fca0000008a00 */
[----:B------:R-:W-:-:S05]  /*0c50*/  IMAD R57, R57, -0xa0, RZ ;  /* 0xffffff6039397824 */ /* 0x000fca00078e02ff */
[----:B------:R-:W-:-:S14]  /*0c60*/  R2UR UR5, R57 ;  /* 0x00000000390572ca */ /* 0x000fdc00000e0000 */
[----:B------:R-:W1:Y:S01]  /*0c70*/  LDCU UR5, c[0x0][UR5+0x2b0] ;  /* 0x00005600050577ac */ /* 0x000e620008000800 */
[----:B------:R-:W-:Y:S02]  /*0c80*/  I2FP.F32.U32 R4, UR34 ;  /* 0x0000002200047c45 */ /* 0x000fe40008201000 */
[----:B------:R-:W-:-:S05]  /*0c90*/  CS2R.32 R2, SR_CgaSize ;  /* 0x0000000000027805 */ /* 0x000fca0000008a00 */
[----:B------:R-:W-:-:S06]  /*0ca0*/  IMAD R2, R2, -0xa0, RZ ;  /* 0xffffff6002027824 */ /* 0x000fcc00078e02ff */
[----:B------:R-:W4:Y:S01]  /*0cb0*/  LDC R2, c[0x0][R2+0x2a0] ;  /* 0x0000a80002027b82 */ /* 0x000f220000000800 */
[----:B------:R-:W-:Y:S01]  /*0cc0*/  NOP ;  /* 0x0000000000007918 */ /* 0x000fe20000000000 */
[----:B------:R-:W-:-:S05]  /*0cd0*/  CS2R.32 R57, SR_CgaSize ;  /* 0x0000000000397805 */ /* 0x000fca0000008a00 */
[----:B------:R-:W-:-:S05]  /*0ce0*/  IMAD R57, R57, -0xa0, RZ ;  /* 0xffffff6039397824 */ /* 0x000fca00078e02ff */
[----:B------:R-:W-:-:S14]  /*0cf0*/  R2UR UR4, R57 ;  /* 0x00000000390472ca */ /* 0x000fdc00000e0000 */
[----:B------:R-:W2:Y:S01]  /*0d00*/  LDCU UR4, c[0x0][UR4+0x2b4] ;  /* 0x00005680040477ac */ /* 0x000ea20008000800 */
[----:B------:R-:W3:Y:S01]  /*0d10*/  S2R R17, SR_CTAID.Z ;  /* 0x0000000000117919 */ /* 0x000ee20000002700 */
[----:B------:R-:W4:Y:S01]  /*0d20*/  LDCU UR13, c[0x0][0xb24] ;  /* 0x00016480ff0d77ac */ /* 0x000f220008000800 */
[----:B------:R-:W-:-:S05]  /*0d30*/  CS2R.32 R3, SR_CgaSize ;  /* 0x0000000000037805 */ /* 0x000fca0000008a00 */
[----:B------:R-:W-:-:S06]  /*0d40*/  IMAD R3, R3, -0xa0, RZ ;  /* 0xffffff6003037824 */ /* 0x000fcc00078e02ff */
[----:B------:R-:W3:Y:S01]  /*0d50*/  LDC R3, c[0x0][R3+0x2a4] ;  /* 0x0000a90003037b82 */ /* 0x000ee20000000800 */
[----:B------:R-:W-:-:S05]  /*0d60*/  I2FP.F32.U32 R5, UR6 ;  /* 0x0000000600057c45 */ /* 0x000fca0008201000 */
[----:B-1----:R-:W-:Y:S01]  /*0d70*/  FMUL R5, R5, UR5 ;  /* 0x0000000505057c20 */ /* 0x002fe20008400000 */
[----:B--2---:R-:W-:-:S03]  /*0d80*/  FMUL R4, R4, UR4 ;  /* 0x0000000404047c20 */ /* 0x004fc60008400000 */
[----:B------:R-:W1:Y:S01]  /*0d90*/  F2I.U32.TRUNC.NTZ R57, R5 ;  /* 0x0000000500397305 */ /* 0x000e62000020f000 */
[----:B----4-:R-:W-:-:S07]  /*0da0*/  UISETP.GE.AND UP0, UPT, UR13, 0x1, UPT ;  /* 0x000000010d00788c */ /* 0x010fce000bf06270 */
[----:B------:R-:W2:Y:S01]  /*0db0*/  F2I.U32.TRUNC.NTZ R56, R4 ;  /* 0x0000000400387305 */ /* 0x000ea2000020f000 */
[----:B-1----:R-:W-:-:S05]  /*0dc0*/  IADD3 R57, PT, PT, -R57, RZ, RZ ;  /* 0x000000ff39397210 */ /* 0x002fca0007ffe1ff */
[----:B------:R-:W-:Y:S01]  /*0dd0*/  IMAD R57, R2, R57, UR6 ;  /* 0x0000000602397e24 */ /* 0x000fe2000f8e0239 */
[----:B--2---:R-:W-:-:S05]  /*0de0*/  IADD3 R56, PT, PT, -R56, RZ, RZ ;  /* 0x000000ff38387210 */ /* 0x004fca0007ffe1ff */
[----:B---3--:R-:W-:Y:S01]  /*0df0*/  IMAD R56, R3, R56, UR34 ;  /* 0x0000002203387e24 */ /* 0x008fe2000f8e0238 */
[----:B------:R-:W-:Y:S06]  /*0e00*/  BAR.SYNC.DEFER_BLOCKING 0x0 ;  /* 0x0000000000007b1d */ /* 0x000fec0000010000 */
[----:B------:R-:W-:Y:S05]  /*0e10*/  BRA.U !UP0, `(.L_x_14) ;  /* 0x0000000108c07547 */ /* 0x000fea000b800000 */
[----:B------:R-:W1:Y:S01]  /*0e20*/  LDCU.128 UR4, c[0x0][0xb10] ;  /* 0x00016200ff0477ac */ /* 0x000e620008000c00 */
[----:B------:R-:W-:Y:S01]  /*0e30*/  R2UR UR24, R34 ;  /* 0x00000000221872ca */ /* 0x000fe200000e0000 */
[----:B------:R-:W2:Y:S01]  /*0e40*/  LDCU UR15, c[0x0][0x370] ;  /* 0x00006e00ff0f77ac */ /* 0x000ea20008000800 */
[----:B------:R-:W3:Y:S01]  /*0e50*/  LDCU UR14, c[0x0][0x374] ;  /* 0x00006e80ff0e77ac */ /* 0x000ee20008000800 */
[----:B------:R-:W4:Y:S01]  /*0e60*/  LDCU UR12, c[0x0][0xb0c] ;  /* 0x00016180ff0c77ac */ /* 0x000f220008000800 */
[----:B------:R-:W2:Y:S01]  /*0e70*/  LDCU UR11, c[0x0][0xb20] ;  /* 0x00016400ff0b77ac */ /* 0x000ea20008000800 */
[----:B------:R-:W2:Y:S01]  /*0e80*/  LDCU.64 UR8, c[0x0][0xb28] ;  /* 0x00016500ff0877ac */ /* 0x000ea20008000a00 */
[----:B-1----:R-:W-:Y:S02]  /*0e90*/  UISETP.NE.AND UP0, UPT, UR6, 0x1, UPT ;  /* 0x000000010600788c */ /* 0x002fe4000bf05270 */
[----:B---3--:R-:W-:Y:S02]  /*0ea0*/  UIMAD.WIDE.U32 UR18, UR14, UR7, URZ ;  /* 0x000000070e1272a5 */ /* 0x008fe4000f8e00ff */
[----:B------:R-:W-:-:S02]  /*0eb0*/  UISETP.NE.AND UP4, UPT, UR13, 0x1, UPT ;  /* 0x000000010d00788c */ /* 0x000fc4000bf85270 */
[----:B----4-:R-:W-:Y:S02]  /*0ec0*/  UISETP.NE.AND UP1, UPT, UR12, 0x1, UPT ;  /* 0x000000010c00788c */ /* 0x010fe4000bf25270 */
[----:B------:R-:W-:Y:S02]  /*0ed0*/  UIMAD.WIDE.U32 UR20, UR34, UR7, URZ ;  /* 0x00000007221472a5 */ /* 0x000fe4000f8e00ff */
[----:B--2---:R-:W-:Y:S01]  /*0ee0*/  UIMAD.WIDE.U32 UR16, UR15, UR4, URZ ;  /* 0x000000040f1072a5 */ /* 0x004fe2000f8e00ff */
[----:B------:R-:W-:Y:S01]  /*0ef0*/  UMOV UR7, UR19 ;  /* 0x0000001300077c82 */ /* 0x000fe20008000000 */
[----:B------:R-:W-:Y:S02]  /*0f00*/  UIMAD.WIDE.U32 UR18, UR24, UR4, URZ ;  /* 0x00000004181272a5 */ /* 0x000fe4000f8e00ff */
[----:B------:R-:W-:-:S03]  /*0f10*/  @UP0 USHF.R.U32.HI UR14, URZ, UR11, UR7 ;  /* 0x0000000bff0e0299 */ /* 0x000fc60008011607 */
[----:B------:R-:W-:Y:S02]  /*0f20*/  @UP1 USHF.R.U32.HI UR15, URZ, UR5, UR17 ;  /* 0x00000005ff0f1299 */ /* 0x000fe40008011611 */
[----:B------:R-:W-:Y:S02]  /*0f30*/  UIMAD.WIDE.U32 UR16, UR14, UR8, URZ ;  /* 0x000000080e1072a5 */ /* 0x000fe4000f8e00ff */
[----:B------:R-:W-:Y:S02]  /*0f40*/  USHF.R.U32.HI UR21, URZ, UR11, UR21 ;  /* 0x0000000bff157299 */ /* 0x000fe40008011615 */
[----:B------:R-:W-:Y:S02]  /*0f50*/  UIMAD.WIDE.U32 UR22, UR15, UR8, URZ ;  /* 0x000000080f1672a5 */ /* 0x000fe4000f8e00ff */
[----:B------:R-:W-:Y:S02]  /*0f60*/  @UP4 USHF.R.U32.HI UR14, URZ, UR9, UR17 ;  /* 0x00000009ff0e4299 */ /* 0x000fe40008011611 */
[----:B------:R-:W-:-:S02]  /*0f70*/  USHF.R.U32.HI UR19, URZ, UR5, UR19 ;  /* 0x00000005ff137299 */ /* 0x000fc40008011613 */
[----:B------:R-:W-:Y:S02]  /*0f80*/  USEL UR21, UR34, UR21, !UP0 ;  /* 0x0000001522157287 */ /* 0x000fe4000c000000 */
[----:B------:R-:W-:Y:S02]  /*0f90*/  @UP4 USHF.R.U32.HI UR15, URZ, UR9, UR23 ;  /* 0x00000009ff0f4299 */ /* 0x000fe40008011617 */
[----:B------:R-:W-:Y:S02]  /*0fa0*/  UIMAD UR14, UR14, UR13, URZ ;  /* 0x0000000d0e0e72a4 */ /* 0x000fe4000f8e02ff */
[----:B------:R-:W-:Y:S02]  /*0fb0*/  USEL UR19, UR24, UR19, !UP1 ;  /* 0x0000001318137287 */ /* 0x000fe4000c800000 */
[----:B------:R-:W-:Y:S02]  /*0fc0*/  UIMAD UR4, UR15, UR13, URZ ;  /* 0x0000000d0f0472a4 */ /* 0x000fe4000f8e02ff */
[----:B------:R-:W-:-:S02]  /*0fd0*/  UISETP.GE.AND UP0, UPT, UR21, UR14, UPT ;  /* 0x0000000e1500728c */ /* 0x000fc4000bf06270 */
[----:B------:R-:W-:Y:S02]  /*0fe0*/  UIMAD.WIDE.U32 UR22, UR21, UR8, URZ ;  /* 0x00000008151672a5 */ /* 0x000fe4000f8e00ff */
[----:B------:R-:W-:Y:S02]  /*0ff0*/  UISETP.GE.OR UP0, UPT, UR19, UR4, UP0 ;  /* 0x000000041300728c */ /* 0x000fe40008706670 */
[----:B------:R-:W-:Y:S02]  /*1000*/  USHF.R.U32.HI UR4, URZ, UR9, UR23 ;  /* 0x00000009ff047299 */ /* 0x000fe40008011617 */
[----:B------:R-:W-:Y:S02]  /*1010*/  UIMAD.WIDE.U32 UR16, UR19, UR8, URZ ;  /* 0x00000008131072a5 */ /* 0x000fe4000f8e00ff */
[----:B------:R-:W-:Y:S02]  /*1020*/  USEL UR4, UR21, UR4, !UP4 ;  /* 0x0000000415047287 */ /* 0x000fe4000e000000 */
[----:B------:R-:W-:-:S02]  /*1030*/  UIADD3 UR7, UPT, UPT, -UR19, URZ, URZ ;  /* 0x000000ff13077290 */ /* 0x000fc4000fffe1ff */
[----:B------:R-:W-:Y:S02]  /*1040*/  UIADD3 UR8, UPT, UPT, -UR4, URZ, URZ ;  /* 0x000000ff04087290 */ /* 0x000fe4000fffe1ff */
[----:B------:R-:W-:Y:S02]  /*1050*/  @!UP0 USHF.R.U32.HI UR9, URZ, UR9, UR17 ;  /* 0x00000009ff098299 */ /* 0x000fe40008011611 */
[----:B------:R-:W-:Y:S02]  /*1060*/  UIMAD UR8, UR13, UR8, UR21 ;  /* 0x000000080d0872a4 */ /* 0x000fe4000f8e0215 */
[----:B------:R-:W-:Y:S02]  /*1070*/  @!UP0 USEL UR9, UR19, UR9, !UP4 ;  /* 0x0000000913098287 */ /* 0x000fe4000e000000 */
[----:B------:R-:W-:Y:S02]  /*1080*/  UIADD3 UR5, UPT, UPT, -UR21, URZ, URZ ;  /* 0x000000ff15057290 */ /* 0x000fe4000fffe1ff */
[----:B------:R-:W-:-:S02]  /*1090*/  @!UP0 UIMAD UR8, UR8, UR15, UR9 ;  /* 0x0000000f080882a4 */ /* 0x000fc4000f8e0209 */
[----:B------:R-:W-:Y:S02]  /*10a0*/  @!UP0 UIADD3 UR4, UPT, UPT, UR4, -UR9, URZ ;  /* 0x8000000904048290 */ /* 0x000fe4000fffe0ff */
[----:B------:R-:W-:Y:S02]  /*10b0*/  UIMAD UR7, UR12, UR7, UR24 ;  /* 0x000000070c0772a4 */ /* 0x000fe4000f8e0218 */
[----:B------:R-:W-:Y:S02]  /*10c0*/  @!UP0 UIMAD UR21, UR4, UR13, UR19 ;  /* 0x0000000d041582a4 */ /* 0x000fe4000f8e0213 */
[----:B------:R-:W-:Y:S01]  /*10d0*/  UIMAD UR5, UR6, UR5, UR34 ;  /* 0x00000005060572a4 */ /* 0x000fe2000f8e0222 */
[----:B------:R-:W-:Y:S02]  /*10e0*/  @!UP0 UMOV UR19, UR8 ;  /* 0x0000000800138c82 */ /* 0x000fe40008000000 */
[----:B------:R-:W-:Y:S02]  /*10f0*/  UIMAD UR4, UR19, UR12, UR7 ;  /* 0x0000000c130472a4 */ /* 0x000fe4000f8e0207 */
[----:B------:R-:W-:-:S04]  /*1100*/  UIMAD UR34, UR21, UR6, UR5 ;  /* 0x00000006152272a4 */ /* 0x000fc8000f8e0205 */
[----:B------:R-:W-:-:S08]  /*1110*/  MOV R34, UR4 ;  /* 0x0000000400227c02 */ /* 0x000fd00008000f00 */
.L_x_14:
[----:B------:R-:W1:Y:S02]  /*1120*/  LDCU UR4, c[0x0][0xb30] ;  /* 0x00016600ff0477ac */ /* 0x000e640008000800 */
[----:B-1----:R-:W-:-:S09]  /*1130*/  UISETP.NE.AND UP0, UPT, UR4, 0x1, UPT ;  /* 0x000000010400788c */ /* 0x002fd2000bf05270 */
[----:B------:R-:W-:Y:S05]  /*1140*/  BRA.U UP0, `(.L_x_15) ;  /* 0x0000000100487547 */ /* 0x000fea000b800000 */
[----:B------:R-:W1:Y:S01]  /*1150*/  LDCU.128 UR4, c[0x0][0xb10] ;  /* 0x00016200ff0477ac */ /* 0x000e620008000c00 */
[----:B------:R-:W-:Y:S01]  /*1160*/  R2UR UR11, R34 ;  /* 0x00000000220b72ca */ /* 0x000fe200000e0000 */
[----:B------:R-:W2:Y:S01]  /*1170*/  LDCU UR9, c[0x0][0xb0c] ;  /* 0x00016180ff0977ac */ /* 0x000ea20008000800 */
[----:B------:R-:W3:Y:S11]  /*1180*/  LDCU UR8, c[0x0][0xb20] ;  /* 0x00016400ff0877ac */ /* 0x000ef60008000800 */
[----:B-1----:R-:W-:-:S02]  /*1190*/  UIMAD.WIDE.U32 UR14, UR11, UR4, URZ ;  /* 0x000000040b0e72a5 */ /* 0x002fc4000f8e00ff */
[----:B------:R-:W-:Y:S02]  /*11a0*/  UIMAD.WIDE.U32 UR12, UR34, UR7, URZ ;  /* 0x00000007220c72a5 */ /* 0x000fe4000f8e00ff */
[----:B--2---:R-:W-:Y:S02]  /*11b0*/  UISETP.NE.AND UP1, UPT, UR9, 0x1, UPT ;  /* 0x000000010900788c */ /* 0x004fe4000bf25270 */
[----:B------:R-:W-:Y:S01]  /*11c0*/  UISETP.NE.AND UP0, UPT, UR6, 0x1, UPT ;  /* 0x000000010600788c */ /* 0x000fe2000bf05270 */
[----:B------:R-:W-:Y:S01]  /*11d0*/  UMOV UR7, UR15 ;  /* 0x0000000f00077c82 */ /* 0x000fe20008000000 */
[----:B---3--:R-:W-:Y:S02]  /*11e0*/  USHF.R.U32.HI UR8, URZ, UR8, UR13 ;  /* 0x00000008ff087299 */ /* 0x008fe4000801160d */
[----:B------:R-:W-:Y:S02]  /*11f0*/  USHF.R.U32.HI UR5, URZ, UR5, UR7 ;  /* 0x00000005ff057299 */ /* 0x000fe40008011607 */
[----:B------:R-:W-:-:S02]  /*1200*/  USEL UR8, UR34, UR8, !UP0 ;  /* 0x0000000822087287 */ /* 0x000fc4000c000000 */
[----:B------:R-:W-:-:S04]  /*1210*/  USEL UR5, UR11, UR5, !UP1 ;  /* 0x000000050b057287 */ /* 0x000fc8000c800000 */
[----:B------:R-:W-:Y:S02]  /*1220*/  UIADD3 UR4, UPT, UPT, UR5, -UR8, URZ ;  /* 0x8000000805047290 */ /* 0x000fe4000fffe0ff */
[----:B------:R-:W-:Y:S02]  /*1230*/  UIADD3 UR5, UPT, UPT, -UR5, UR8, URZ ;  /* 0x0000000805057290 */ /* 0x000fe4000fffe1ff */
[----:B------:R-:W-:Y:S02]  /*1240*/  UIMAD UR34, UR4, UR6, UR34 ;  /* 0x00000006042272a4 */ /* 0x000fe4000f8e0222 */
[----:B------:R-:W-:-:S06]  /*1250*/  UIMAD UR11, UR5, UR9, UR11 ;  /* 0x00000009050b72a4 */ /* 0x000fcc000f8e020b */
[----:B------:R-:W-:-:S07]  /*1260*/  MOV R34, UR11 ;  /* 0x0000000b00227c02 */ /* 0x000fce0008000f00 */
.L_x_15:
[----:B------:R-:W-:Y:S01]  /*1270*/  BAR.SYNC.DEFER_BLOCKING 0x0 ;  /* 0x0000000000007b1d */ /* 0x000fe20000010000 */
[----:B------:R-:W-:Y:S01]  /*1280*/  UISETP.NE.AND UP0, UPT, UR10, 0x2, UPT ;  /* 0x000000020a00788c */ /* 0x000fe2000bf05270 */
[----:B------:R-:W-:Y:S02]  /*1290*/  ISETP.NE.OR P2, PT, R0, 0x2, !P2 ;  /* 0x000000020000780c */ /* 0x000fe40005745670 */
[----:B------:R-:W-:Y:S02]  /*12a0*/  LOP3.LUT R0, R62, 0x1f, RZ, 0xc0, !PT ;  /* 0x0000001f3e007812 */ /* 0x000fe400078ec0ff */
[----:B------:R-:W1:Y:S04]  /*12b0*/  LDCU UR38, c[0x0][0xb24] ;  /* 0x00016480ff2677ac */ /* 0x000e680008000800 */
[----:B------:R-:W-:Y:S05]  /*12c0*/  BRA.U UP0, `(.L_x_16) ;  /* 0x0000004100a47547 */ /* 0x000fea000b800000 */
[----:B------:R-:W2:Y:S01]  /*12d0*/  LDCU UR6, c[0x0][0x388] ;  /* 0x00007100ff0677ac */ /* 0x000ea20008000800 */
[----:B------:R-:W-:Y:S02]  /*12e0*/  PLOP3.LUT P1, PT, PT, PT, UP2, 0x80, 0x8 ;  /* 0x000000000008781c */ /* 0x000fe40003f2f028 */
[----:B------:R-:W-:Y:S01]  /*12f0*/  ISETP.EQ.OR P3, PT, R0, RZ, P2 ;  /* 0x000000ff0000720c */ /* 0x000fe20001762670 */
[----:B------:R-:W3:Y:S01]  /*1300*/  LDCU UR4, c[0x0][0x38c] ;  /* 0x00007180ff0477ac */ /* 0x000ee20008000800 */
[----:B------:R-:W-:Y:S01]  /*1310*/  PLOP3.LUT P1, PT, P1, PT, PT, 0x8, 0x80 ;  /* 0x000000000080781c */ /* 0x000fe20000f2e170 */
[----:B------:R-:W-:Y:S01]  /*1320*/  IMAD.MOV.U32 R0, RZ, RZ, RZ ;  /* 0x000000ffff007224 */ /* 0x000fe200078e00ff */
[----:B------:R-:W4:Y:S01]  /*1330*/  LDCU UR70, c[0x0][0x390] ;  /* 0x00007200ff4677ac */ /* 0x000f220008000800 */
[----:B------:R-:W1:Y:S01]  /*1340*/  LDCU UR31, c[0x0][0x370] ;  /* 0x00006e00ff1f77ac */ /* 0x000e620008000800 */
[----:B------:R-:W1:Y:S01]  /*1350*/  LDCU UR30, c[0x0][0x374] ;  /* 0x00006e80ff1e77ac */ /* 0x000e620008000800 */
[----:B--2---:R-:W-:Y:S01]  /*1360*/  UIADD3 UR6, UPT, UPT, UR6, 0x3f, URZ ;  /* 0x0000003f06067890 */ /* 0x004fe2000fffe0ff */
[----:B------:R-:W-:Y:S01]  /*1370*/  UMOV UR62, 0x1 ;  /* 0x00000001003e7882 */ /* 0x000fe20000000000 */
[----:B------:R-:W-:-:S02]  /*1380*/  UMOV UR55, URZ ;  /* 0x000000ff00377c82 */ /* 0x000fc40008000000 */
[----:B------:R-:W-:Y:S01]  /*1390*/  USHF.R.S32.HI UR5, URZ, 0x1f, UR6 ;  /* 0x0000001fff057899 */ /* 0x000fe20008011406 */
[----:B------:R-:W-:-:S03]  /*13a0*/  UMOV UR54, URZ ;  /* 0x000000ff00367c82 */ /* 0x000fc60008000000 */
[----:B------:R-:W-:-:S04]  /*13b0*/  ULEA.HI UR5, UR5, UR6, URZ, 0x6 ;  /* 0x0000000605057291 */ /* 0x000fc8000f8f30ff */
[----:B------:R-:W-:-:S04]  /*13c0*/  USHF.R.S32.HI UR5, URZ, 0x6, UR5 ;  /* 0x00000006ff057899 */ /* 0x000fc80008011405 */
[----:B---3--:R-:W-:-:S04]  /*13d0*/  UIMAD UR4, UR5, UR4, URZ ;  /* 0x00000004050472a4 */ /* 0x008fc8000f8e02ff */
[----:B----4-:R-:W-:-:S03]  /*13e0*/  UIMAD UR70, UR4, UR70, URZ ;  /* 0x00000046044672a4 */ /* 0x010fc6000f8e02ff */
[----:B------:R-:W-:Y:S01]  /*13f0*/  UMOV UR4, URZ ;  /* 0x000000ff00047c82 */ /* 0x000fe20008000000 */
[----:B------:R-:W-:Y:S01]  /*1400*/  UISETP.NE.AND UP1, UPT, UR70, URZ, UPT ;  /* 0x000000ff4600728c */ /* 0x000fe2000bf25270 */
[----:B------:R-:W-:Y:S01]  /*1410*/  IMAD.U32 R3, RZ, RZ, UR4 ;  /* 0x00000004ff037e24 */ /* 0x000fe2000f8e00ff */
[----:B------:R-:W-:-:S04]  /*1420*/  UISETP.LT.U32.AND UP0, UPT, UR70, 0x6, UPT ;  /* 0x000000064600788c */ /* 0x000fc8000bf01070 */
[----:B------:R-:W-:-:S04]  /*1430*/  USEL UR63, UR70, 0x6, UP0 ;  /* 0x00000006463f7887 */ /* 0x000fc80008000000 */
[----:B------:R-:W-:Y:S02]  /*1440*/  UIADD3 UR23, UPT, UPT, UR63, -0x1, URZ ;  /* 0xffffffff3f177890 */ /* 0x000fe4000fffe0ff */
[----:B------:R-:W-:Y:S02]  /*1450*/  @!UP1 UIADD3 UR23, UPT, UPT, UR63, URZ, URZ ;  /* 0x000000ff3f179290 */ /* 0x000fe4000fffe0ff */
[----:B------:R-:W-:Y:S02]  /*1460*/  UIADD3 UR63, UPT, UPT, UR70, -UR63, URZ ;  /* 0x8000003f463f7290 */ /* 0x000fe4000fffe0ff */
[----:B-1----:R-:W-:-:S12]  /*1470*/  UIADD3 UR23, UPT, UPT, UR23, 0x1, URZ ;  /* 0x0000000117177890 */ /* 0x002fd8000fffe0ff */
.L_x_32:
[----:B------:R-:W1:Y:S01]  /*1480*/  S2UR UR22, SR_CgaCtaId ;  /* 0x00000000001679c3 */ /* 0x000e620000008800 */
[----:B------:R-:W-:Y:S01]  /*1490*/  UMOV UR4, 0x400 ;  /* 0x0000040000047882 */ /* 0x000fe20000000000 */
[----:B------:R-:W-:Y:S01]  /*14a0*/  R2UR UR5, R34 ;  /* 0x00000000220572ca */ /* 0x000fe200000e0000 */
[----:B------:R-:W-:Y:S01]  /*14b0*/  IMAD.U32 R2, RZ, RZ, UR62 ;  /* 0x0000003eff027e24 */ /* 0x000fe2000f8e00ff */
[----:B------:R-:W-:Y:S01]  /*14c0*/  UISETP.NE.AND UP0, UPT, UR70, URZ, UPT ;  /* 0x000000ff4600728c */ /* 0x000fe2000bf05270 */
[----:B------:R-:W-:-:S03]  /*14d0*/  UMOV UR47, URZ ;  /* 0x000000ff002f7c82 */ /* 0x000fc60008000000 */
[----:B------:R-:W-:-:S07]  /*14e0*/  SHF.L.U32 R2, R2, 0x1f, RZ ;  /* 0x0000001f02027819 */ /* 0x000fce00000006ff */
[----:B------:R-:W-:-:S06]  /*14f0*/  USHF.L.U32 UR5, UR5, 0x6, URZ ;  /* 0x0000000605057899 */ /* 0x000fcc00080006ff */
[----:B------:R-:W-:Y:S01]  /*1500*/  MOV R29, UR5 ;  /* 0x00000005001d7c02 */ /* 0x000fe20008000f00 */
[----:B------:R-:W-:Y:S01]  /*1510*/  UMOV UR5, URZ ;  /* 0x000000ff00057c82 */ /* 0x000fe20008000000 */
[----:B-1----:R-:W-:Y:S01]  /*1520*/  ULEA UR22, UR22, UR4, 0x18 ;  /* 0x0000000416167291 */ /* 0x002fe2000f8ec0ff */
[----:B------:R-:W-:-:S03]  /*1530*/  IMAD.U32 R32, RZ, RZ, UR5 ;  /* 0x00000005ff207e24 */ /* 0x000fc6000f8e00ff */
[----:B------:R-:W-:-:S09]  /*1540*/  ULEA UR4, UR55, UR22, 0x3 ;  /* 0x0000001637047291 */ /* 0x000fd2000f8e18ff */
[----:B------:R1:W2:Y:S01]  /*1550*/  SYNCS.PHASECHK.TRANS64.TRYWAIT P0, [UR4+0x30], R2 ;  /* 0x00003002ff0075a7 */ /* 0x0002a20008001104 */
[----:B------:R-:W-:-:S06]  /*1560*/  USHF.L.U32 UR4, UR34, 0x6, URZ ;  /* 0x0000000622047899 */ /* 0x000fcc00080006ff */
[----:B-----5:R-:W-:Y:S01]  /*1570*/  IMAD.U32 R27, RZ, RZ, UR4 ;  /* 0x00000004ff1b7e24 */ /* 0x020fe2000f8e00ff */
[----:B------:R-:W-:Y:S02]  /*1580*/  UMOV UR4, URZ ;  /* 0x000000ff00047c82 */ /* 0x000fe40008000000 */
[----:B-1----:R-:W-:Y:S01]  /*1590*/  MOV R2, UR4 ;  /* 0x0000000400027c02 */ /* 0x002fe20008000f00 */
[----:B------:R-:W-:Y:S06]  /*15a0*/  BRA.U !UP0, `(.L_x_17) ;  /* 0x0000001908a87547 */ /* 0x000fec000b800000 */
[----:B------:R-:W1:Y:S01]  /*15b0*/  LDCU.128 UR12, c[0x0][0x480] ;  /* 0x00009000ff0c77ac */ /* 0x000e620008000c00 */
[----:B------:R-:W-:Y:S02]  /*15c0*/  R2UR UR49, R29 ;  /* 0x000000001d3172ca */ /* 0x000fe400000e0000 */
[----:B------:R-:W-:Y:S01]  /*15d0*/  R2UR UR48, R3 ;  /* 0x00000000033072ca */ /* 0x000fe200000e0000 */
[----:B------:R-:W3:Y:S01]  /*15e0*/  LDCU.64 UR4, c[0x0][0x490] ;  /* 0x00009200ff0477ac */ /* 0x000ee20008000a00 */
[----:B------:R-:W4:Y:S09]  /*15f0*/  LDCU UR71, c[0x0][0x390] ;  /* 0x00007200ff4777ac */ /* 0x000f320008000800 */
[----:B------:R-:W-:-:S02]  /*1600*/  UIADD3 UR29, UPT, UPT, UR49, 0x8, URZ ;  /* 0x00000008311d7890 */ /* 0x000fc4000fffe0ff */
[----:B------:R-:W-:Y:S02]  /*1610*/  UIADD3 UR27, UPT, UPT, UR49, 0x18, URZ ;  /* 0x00000018311b7890 */ /* 0x000fe4000fffe0ff */
[----:B------:R-:W-:Y:S02]  /*1620*/  UIADD3 UR25, UPT, UPT, UR49, 0x28, URZ ;  /* 0x0000002831197890 */ /* 0x000fe4000fffe0ff */
[----:B-1----:R-:W-:Y:S02]  /*1630*/  UIMAD.WIDE.U32 UR6, UR29, UR13, URZ ;  /* 0x0000000d1d0672a5 */ /* 0x002fe4000f8e00ff */
[----:B------:R-:W-:Y:S02]  /*1640*/  UIMAD.WIDE.U32 UR40, UR27, UR13, URZ ;  /* 0x0000000d1b2872a5 */ /* 0x000fe4000f8e00ff */
[----:B------:R-:W-:Y:S02]  /*1650*/  UIADD3 UR26, UPT, UPT, UR49, 0x20, URZ ;  /* 0x00000020311a7890 */ /* 0x000fe4000fffe0ff */
[----:B------:R-:W-:-:S02]  /*1660*/  UIADD3 UR24, UPT, UPT, UR49, 0x30, URZ ;  /* 0x0000003031187890 */ /* 0x000fc4000fffe0ff */
[----:B------:R-:W-:Y:S02]  /*1670*/  UIADD3 UR21, UPT, UPT, UR49, 0x38, URZ ;  /* 0x0000003831157890 */ /* 0x000fe4000fffe0ff */
[----:B------:R-:W-:Y:S02]  /*1680*/  UIADD3 UR28, UPT, UPT, UR49, 0x10, URZ ;  /* 0x00000010311c7890 */ /* 0x000fe4000fffe0ff */
[----:B------:R-:W-:Y:S02]  /*1690*/  UIMAD.WIDE.U32 UR34, UR25, UR13, URZ ;  /* 0x0000000d192272a5 */ /* 0x000fe4000f8e00ff */
[----:B------:R-:W-:Y:S02]  /*16a0*/  UIMAD.WIDE.U32 UR36, UR26, UR13, URZ ;  /* 0x0000000d1a2472a5 */ /* 0x000fe4000f8e00ff */
[----:B------:R-:W-:Y:S02]  /*16b0*/  UIMAD.WIDE.U32 UR10, UR24, UR13, URZ ;  /* 0x0000000d180a72a5 */ /* 0x000fe4000f8e00ff */
[----:B------:R-:W-:-:S02]  /*16c0*/  UIMAD.WIDE.U32 UR8, UR21, UR13, URZ ;  /* 0x0000000d150872a5 */ /* 0x000fc4000f8e00ff */
[----:B------:R-:W-:Y:S02]  /*16d0*/  UISETP.NE.AND UP0, UPT, UR12, 0x1, UPT ;  /* 0x000000010c00788c */ /* 0x000fe4000bf05270 */
[----:B------:R-:W-:Y:S02]  /*16e0*/  USHF.R.U32.HI UR18, URZ, UR14, UR7 ;  /* 0x0000000eff127299 */ /* 0x000fe40008011607 */
[----:B------:R-:W-:Y:S01]  /*16f0*/  UIMAD.WIDE.U32 UR16, UR28, UR13, URZ ;  /* 0x0000000d1c1072a5 */ /* 0x000fe2000f8e00ff */
[----:B------:R-:W-:Y:S01]  /*1700*/  UMOV UR7, UR41 ;  /* 0x0000002900077c82 */ /* 0x000fe20008000000 */
[----:B------:R-:W-:Y:S02]  /*1710*/  UIMAD.WIDE.U32 UR32, UR49, UR13, URZ ;  /* 0x0000000d312072a5 */ /* 0x000fe4000f8e00ff */
[----:B------:R-:W-:Y:S02]  /*1720*/  USHF.R.U32.HI UR16, URZ, UR14, UR7 ;  /* 0x0000000eff107299 */ /* 0x000fe40008011607 */
[----:B------:R-:W-:-:S02]  /*1730*/  USHF.R.U32.HI UR11, URZ, UR14, UR11 ;  /* 0x0000000eff0b7299 */ /* 0x000fc4000801160b */
[----:B------:R-:W-:Y:S02]  /*1740*/  USHF.R.U32.HI UR10, URZ, UR14, UR9 ;  /* 0x0000000eff0a7299 */ /* 0x000fe40008011609 */
[----:B------:R-:W-:Y:S01]  /*1750*/  USEL UR18, UR29, UR18, !UP0 ;  /* 0x000000121d127287 */ /* 0x000fe2000c000000 */
[----:B------:R-:W-:Y:S01]  /*1760*/  UMOV UR7, UR35 ;  /* 0x0000002300077c82 */ /* 0x000fe20008000000 */
[----:B------:R-:W-:Y:S01]  /*1770*/  UMOV UR13, UR37 ;  /* 0x00000025000d7c82 */ /* 0x000fe20008000000 */
[----:B------:R-:W-:Y:S02]  /*1780*/  USHF.R.U32.HI UR6, URZ, UR14, UR7 ;  /* 0x0000000eff067299 */ /* 0x000fe40008011607 */
[----:B------:R-:W-:Y:S02]  /*1790*/  USEL UR16, UR27, UR16, !UP0 ;  /* 0x000000101b107287 */ /* 0x000fe4000c000000 */
[----:B------:R-:W-:Y:S02]  /*17a0*/  USHF.R.U32.HI UR20, URZ, UR14, UR33 ;  /* 0x0000000eff147299 */ /* 0x000fe40008011621 */
[----:B------:R-:W-:-:S02]  /*17b0*/  USEL UR11, UR24, UR11, !UP0 ;  /* 0x0000000b180b7287 */ /* 0x000fc4000c000000 */
[----:B------:R-:W-:Y:S02]  /*17c0*/  USEL UR10, UR21, UR10, !UP0 ;  /* 0x0000000a150a7287 */ /* 0x000fe4000c000000 */
[----:B---3--:R-:W-:Y:S02]  /*17d0*/  UIMAD.WIDE.U32 UR44, UR18, UR4, URZ ;  /* 0x00000004122c72a5 */ /* 0x008fe4000f8e00ff */
[----:B------:R-:W-:Y:S02]  /*17e0*/  USHF.R.U32.HI UR17, URZ, UR14, UR17 ;  /* 0x0000000eff117299 */ /* 0x000fe40008011611 */
[----:B------:R-:W-:Y:S02]  /*17f0*/  USHF.R.U32.HI UR13, URZ, UR14, UR13 ;  /* 0x0000000eff0d7299 */ /* 0x000fe4000801160d */
[----:B------:R-:W-:Y:S02]  /*1800*/  USEL UR14, UR25, UR6, !UP0 ;  /* 0x00000006190e7287 */ /* 0x000fe4000c000000 */
[----:B------:R-:W-:-:S02]  /*1810*/  UIMAD.WIDE.U32 UR42, UR16, UR4, URZ ;  /* 0x00000004102a72a5 */ /* 0x000fc4000f8e00ff */
[----:B------:R-:W-:Y:S02]  /*1820*/  USEL UR20, UR49, UR20, !UP0 ;  /* 0x0000001431147287 */ /* 0x000fe4000c000000 */
[----:B------:R-:W-:Y:S02]  /*1830*/  UIMAD.WIDE.U32 UR8, UR11, UR4, URZ ;  /* 0x000000040b0872a5 */ /* 0x000fe4000f8e00ff */
[----:B------:R-:W-:Y:S02]  /*1840*/  UIMAD.WIDE.U32 UR6, UR10, UR4, URZ ;  /* 0x000000040a0672a5 */ /* 0x000fe4000f8e00ff */
[----:B------:R-:W-:Y:S02]  /*1850*/  USEL UR17, UR28, UR17, !UP0 ;  /* 0x000000111c117287 */ /* 0x000fe4000c000000 */
[----:B------:R-:W-:Y:S01]  /*1860*/  USEL UR13, UR26, UR13, !UP0 ;  /* 0x0000000d1a0d7287 */ /* 0x000fe2000c000000 */
[----:B------:R-:W-:Y:S01]  /*1870*/  UMOV UR19, UR45 ;  /* 0x0000002d00137c82 */ /* 0x000fe20008000000 */
[----:B------:R-:W-:-:S02]  /*1880*/  UIMAD.WIDE.U32 UR36, UR20, UR4, URZ ;  /* 0x00000004142472a5 */ /* 0x000fc4000f8e00ff */
[----:B------:R-:W-:Y:S02]  /*1890*/  UIMAD.WIDE.U32 UR34, UR17, UR4, URZ ;  /* 0x00000004112272a5 */ /* 0x000fe4000f8e00ff */
[----:B------:R-:W-:Y:S02]  /*18a0*/  UIMAD.WIDE.U32 UR32, UR13, UR4, URZ ;  /* 0x000000040d2072a5 */ /* 0x000fe4000f8e00ff */
[----:B------:R-:W-:Y:S02]  /*18b0*/  UIMAD.WIDE.U32 UR40, UR14, UR4, URZ ;  /* 0x000000040e2872a5 */ /* 0x000fe4000f8e00ff */
[----:B------:R-:W-:Y:S02]  /*18c0*/  USHF.R.U32.HI UR36, URZ, UR5, UR19 ;  /* 0x00000005ff247299 */ /* 0x000fe40008011613 */
[----:B------:R-:W-:Y:S01]  /*18d0*/  USHF.R.U32.HI UR37, URZ, UR5, UR37 ;  /* 0x00000005ff257299 */ /* 0x000fe20008011625 */
[----:B------:R-:W-:Y:S01]  /*18e0*/  UMOV UR19, UR43 ;  /* 0x0000002b00137c82 */ /* 0x000fe20008000000 */
[----:B------:R-:W-:-:S02]  /*18f0*/  USHF.R.U32.HI UR35, URZ, UR5, UR35 ;  /* 0x00000005ff237299 */ /* 0x000fc40008011623 */
[----:B------:R-:W-:Y:S02]  /*1900*/  USHF.R.U32.HI UR34, URZ, UR5, UR19 ;  /* 0x00000005ff227299 */ /* 0x000fe40008011613 */
[----:B------:R-:W-:Y:S02]  /*1910*/  USHF.R.U32.HI UR33, URZ, UR5, UR33 ;  /* 0x00000005ff217299 */ /* 0x000fe40008011621 */
[----:B------:R-:W-:Y:S02]  /*1920*/  USHF.R.U32.HI UR19, URZ, UR5, UR41 ;  /* 0x00000005ff137299 */ /* 0x000fe40008011629 */
[----:B------:R-:W-:Y:S02]  /*1930*/  USHF.R.U32.HI UR4, URZ, UR5, UR9 ;  /* 0x00000005ff047299 */ /* 0x000fe40008011609 */
[----:B------:R-:W-:Y:S01]  /*1940*/  USHF.R.U32.HI UR5, URZ, UR5, UR7 ;  /* 0x00000005ff057299 */ /* 0x000fe20008011607 */
[----:B------:R-:W1:Y:S01]  /*1950*/  LDCU.64 UR8, c[0x0][0x4b0] ;  /* 0x00009600ff0877ac */ /* 0x000e620008000a00 */
[----:B------:R-:W1:Y:S01]  /*1960*/  LDCU.64 UR6, c[0x0][0x4d0] ;  /* 0x00009a00ff0677ac */ /* 0x000e620008000a00 */
[----:B------:R-:W-:-:S02]  /*1970*/  UIADD3 UR47, UPT, UPT, -UR18, URZ, URZ ;  /* 0x000000ff122f7290 */ /* 0x000fc4000fffe1ff */
[----:B------:R-:W-:Y:S02]  /*1980*/  UISETP.NE.AND UP0, UPT, UR15, 0x1, UPT ;  /* 0x000000010f00788c */ /* 0x000fe4000bf05270 */
[----:B------:R-:W-:Y:S02]  /*1990*/  UIADD3 UR45, UPT, UPT, -UR17, URZ, URZ ;  /* 0x000000ff112d7290 */ /* 0x000fe4000fffe1ff */
[----:B------:R-:W-:Y:S02]  /*19a0*/  UIADD3 UR44, UPT, UPT, -UR16, URZ, URZ ;  /* 0x000000ff102c7290 */ /* 0x000fe4000fffe1ff */
[----:B------:R-:W-:Y:S02]  /*19b0*/  UIADD3 UR43, UPT, UPT, -UR13, URZ, URZ ;  /* 0x000000ff0d2b7290 */ /* 0x000fe4000fffe1ff */
[----:B------:R-:W-:Y:S02]  /*19c0*/  UIADD3 UR42, UPT, UPT, -UR14, URZ, URZ ;  /* 0x000000ff0e2a7290 */ /* 0x000fe4000fffe1ff */
[----:B------:R-:W-:-:S02]  /*19d0*/  UIADD3 UR41, UPT, UPT, -UR11, URZ, URZ ;  /* 0x000000ff0b297290 */ /* 0x000fc4000fffe1ff */
[----:B------:R-:W-:Y:S02]  /*19e0*/  UIADD3 UR32, UPT, UPT, -UR20, URZ, URZ ;  /* 0x000000ff14207290 */ /* 0x000fe4000fffe1ff */
[----:B------:R-:W-:Y:S02]  /*19f0*/  UIADD3 UR40, UPT, UPT, -UR10, URZ, URZ ;  /* 0x000000ff0a287290 */ /* 0x000fe4000fffe1ff */
[----:B------:R-:W-:Y:S02]  /*1a00*/  UIMAD UR29, UR12, UR47, UR29 ;  /* 0x0000002f0c1d72a4 */ /* 0x000fe4000f8e021d */
[----:B------:R-:W-:Y:S02]  /*1a10*/  UIMAD UR28, UR12, UR45, UR28 ;  /* 0x0000002d0c1c72a4 */ /* 0x000fe4000f8e021c */
[----:B------:R-:W-:Y:S02]  /*1a20*/  UIMAD UR27, UR12, UR44, UR27 ;  /* 0x0000002c0c1b72a4 */ /* 0x000fe4000f8e021b */
[----:B------:R-:W-:-:S02]  /*1a30*/  UIMAD UR26, UR12, UR43, UR26 ;  /* 0x0000002b0c1a72a4 */ /* 0x000fc4000f8e021a */
[----:B------:R-:W-:Y:S02]  /*1a40*/  UIMAD UR25, UR12, UR42, UR25 ;  /* 0x0000002a0c1972a4 */ /* 0x000fe4000f8e0219 */
[----:B------:R-:W-:Y:S01]  /*1a50*/  UIMAD UR24, UR12, UR41, UR24 ;  /* 0x000000290c1872a4 */ /* 0x000fe2000f8e0218 */
[----:B------:R-:W-:Y:S01]  /*1a60*/  R2UR UR41, R27 ;  /* 0x000000001b2972ca */ /* 0x000fe200000e0000 */
[----:B------:R-:W-:Y:S02]  /*1a70*/  UIMAD UR32, UR12, UR32, UR49 ;  /* 0x000000200c2072a4 */ /* 0x000fe4000f8e0231 */
[----:B------:R-:W-:Y:S02]  /*1a80*/  USEL UR47, UR17, UR35, !UP0 ;  /* 0x00000023112f7287 */ /* 0x000fe4000c000000 */
[----:B------:R-:W-:Y:S02]  /*1a90*/  UIMAD UR21, UR12, UR40, UR21 ;  /* 0x000000280c1572a4 */ /* 0x000fe4000f8e0215 */
[----:B------:R-:W-:-:S02]  /*1aa0*/  USEL UR37, UR20, UR37, !UP0 ;  /* 0x0000002514257287 */ /* 0x000fc4000c000000 */
[----:B------:R-:W-:Y:S01]  /*1ab0*/  USEL UR45, UR16, UR34, !UP0 ;  /* 0x00000022102d7287 */ /* 0x000fe2000c000000 */
[----:B------:R-:W-:Y:S01]  /*1ac0*/  MOV R21, UR47 ;  /* 0x0000002f00157c02 */ /* 0x000fe20008000f00 */
[----:B------:R-:W-:Y:S02]  /*1ad0*/  UIADD3 UR34, UPT, UPT, -UR47, URZ, URZ ;  /* 0x000000ff2f227290 */ /* 0x000fe4000fffe1ff */
[----:B-1----:R-:W-:Y:S01]  /*1ae0*/  UIMAD UR32, UR32, UR8, UR6 ;  /* 0x00000008202072a4 */ /* 0x002fe2000f8e0206 */
[----:B------:R-:W-:Y:S01]  /*1af0*/  IMAD.U32 R28, RZ, RZ, UR37 ;  /* 0x00000025ff1c7e24 */ /* 0x000fe2000f8e00ff */
[----:B------:R-:W-:Y:S01]  /*1b00*/  UIMAD UR29, UR29, UR8, UR6 ;  /* 0x000000081d1d72a4 */ /* 0x000fe2000f8e0206 */
[----:B------:R-:W-:Y:S01]  /*1b10*/  IMAD.U32 R18, RZ, RZ, UR45 ;  /* 0x0000002dff127e24 */ /* 0x000fe2000f8e00ff */
[----:B------:R-:W-:Y:S02]  /*1b20*/  UIMAD UR28, UR28, UR8, UR6 ;  /* 0x000000081c1c72a4 */ /* 0x000fe4000f8e0206 */
[----:B------:R-:W-:Y:S01]  /*1b30*/  UIMAD UR27, UR27, UR8, UR6 ;  /* 0x000000081b1b72a4 */ /* 0x000fe2000f8e0206 */
[----:B------:R-:W-:Y:S01]  /*1b40*/  MOV R26, UR32 ;  /* 0x00000020001a7c02 */ /* 0x000fe20008000f00 */
[----:B------:R-:W-:Y:S01]  /*1b50*/  UIMAD UR26, UR26, UR8, UR6 ;  /* 0x000000081a1a72a4 */ /* 0x000fe2000f8e0206 */
[----:B------:R-:W-:Y:S01]  /*1b60*/  IMAD.U32 R23, RZ, RZ, UR29 ;  /* 0x0000001dff177e24 */ /* 0x000fe2000f8e00ff */
[----:B------:R-:W-:Y:S01]  /*1b70*/  UIMAD UR25, UR25, UR8, UR6 ;  /* 0x00000008191972a4 */ /* 0x000fe2000f8e0206 */
[----:B------:R-:W-:Y:S01]  /*1b80*/  MOV R20, UR28 ;  /* 0x0000001c00147c02 */ /* 0x000fe20008000f00 */
[----:B------:R-:W-:Y:S01]  /*1b90*/  UIMAD UR24, UR24, UR8, UR6 ;  /* 0x00000008181872a4 */ /* 0x000fe2000f8e0206 */
[----:B------:R-:W-:Y:S01]  /*1ba0*/  IMAD.U32 R17, RZ, RZ, UR27 ;  /* 0x0000001bff117e24 */ /* 0x000fe2000f8e00ff */
[----:B------:R-:W-:Y:S01]  /*1bb0*/  UIMAD UR6, UR21, UR8, UR6 ;  /* 0x00000008150672a4 */ /* 0x000fe2000f8e0206 */
[----:B------:R-:W-:Y:S01]  /*1bc0*/  MOV R14, UR26 ;  /* 0x0000001a000e7c02 */ /* 0x000fe20008000f00 */
[----:B------:R-:W-:Y:S01]  /*1bd0*/  USEL UR49, UR18, UR36, !UP0 ;  /* 0x0000002412317287 */ /* 0x000fe2000c000000 */
[----:B------:R-:W-:Y:S01]  /*1be0*/  IMAD.U32 R11, RZ, RZ, UR25 ;  /* 0x00000019ff0b7e24 */ /* 0x000fe2000f8e00ff */
[----:B------:R-:W-:Y:S01]  /*1bf0*/  USEL UR43, UR14, UR19, !UP0 ;  /* 0x000000130e2b7287 */ /* 0x000fe2000c000000 */
[----:B------:R-:W-:Y:S01]  /*1c00*/  MOV R8, UR24 ;  /* 0x0000001800087c02 */ /* 0x000fe20008000f00 */
[----:B------:R-:W-:Y:S01]  /*1c10*/  UIADD3 UR36, UPT, UPT, -UR37, URZ, URZ ;  /* 0x000000ff25247290 */ /* 0x000fe2000fffe1ff */
[----:B------:R-:W-:Y:S01]  /*1c20*/  IMAD.U32 R5, RZ, RZ, UR6 ;  /* 0x00000006ff057e24 */ /* 0x000fe2000f8e00ff */
[----:B------:R-:W-:Y:S01]  /*1c30*/  UIMAD UR17, UR15, UR34, UR17 ;  /* 0x000000220f1172a4 */ /* 0x000fe2000f8e0211 */
[----:B------:R-:W-:Y:S01]  /*1c40*/  IMAD.U32 R24, RZ, RZ, UR49 ;  /* 0x00000031ff187e24 */ /* 0x000fe2000f8e00ff */
[----:B------:R-:W-:Y:S01]  /*1c50*/  USEL UR4, UR11, UR4, !UP0 ;  /* 0x000000040b047287 */ /* 0x000fe2000c000000 */
[----:B------:R-:W-:Y:S01]  /*1c60*/  IMAD.U32 R12, RZ, RZ, UR43 ;  /* 0x0000002bff0c7e24 */ /* 0x000fe2000f8e00ff */
[----:B------:R-:W-:-:S02]  /*1c70*/  UIADD3 UR12, UPT, UPT, -UR43, URZ, URZ ;  /* 0x000000ff2b0c7290 */ /* 0x000fc4000fffe1ff */
[----:B------:R-:W-:Y:S02]  /*1c80*/  UIMAD UR20, UR15, UR36, UR20 ;  /* 0x000000240f1472a4 */ /* 0x000fe4000f8e0214 */
[----:B------:R-:W-:Y:S01]  /*1c90*/  UIMAD UR6, UR17, UR9, UR7 ;  /* 0x00000009110672a4 */ /* 0x000fe2000f8e0207 */
[----:B------:R-:W-:Y:S01]  /*1ca0*/  MOV R9, UR4 ;  /* 0x0000000400097c02 */ /* 0x000fe20008000f00 */
[----:B------:R-:W-:Y:S02]  /*1cb0*/  USEL UR44, UR13, UR33, !UP0 ;  /* 0x000000210d2c7287 */ /* 0x000fe4000c000000 */
[----:B------:R-:W-:Y:S02]  /*1cc0*/  USEL UR42, UR10, UR5, !UP0 ;  /* 0x000000050a2a7287 */ /* 0x000fe4000c000000 */
[----:B------:R-:W-:Y:S01]  /*1cd0*/  UIADD3 UR33, UPT, UPT, -UR45, URZ, URZ ;  /* 0x000000ff2d217290 */ /* 0x000fe2000fffe1ff */
[----:B------:R-:W-:Y:S01]  /*1ce0*/  MOV R19, UR6 ;  /* 0x0000000600137c02 */ /* 0x000fe20008000f00 */
[----:B------:R-:W-:Y:S01]  /*1cf0*/  UIMAD UR12, UR15, UR12, UR14 ;  /* 0x0000000c0f0c72a4 */ /* 0x000fe2000f8e020e */
[----:B------:R-:W-:Y:S01]  /*1d00*/  MOV R15, UR44 ;  /* 0x0000002c000f7c02 */ /* 0x000fe20008000f00 */
[----:B------:R-:W-:Y:S01]  /*1d10*/  UIMAD UR8, UR20, UR9, UR7 ;  /* 0x00000009140872a4 */ /* 0x000fe2000f8e0207 */
[----:B------:R-:W-:Y:S01]  /*1d20*/  IMAD.U32 R6, RZ, RZ, UR42 ;  /* 0x0000002aff067e24 */ /* 0x000fe2000f8e00ff */
[----:B------:R-:W-:-:S02]  /*1d30*/  UIADD3 UR5, UPT, UPT, -UR4, URZ, URZ ;  /* 0x000000ff04057290 */ /* 0x000fc4000fffe1ff */
[----:B------:R-:W-:Y:S02]  /*1d40*/  UIADD3 UR4, UPT, UPT, -UR42, URZ, URZ ;  /* 0x000000ff2a047290 */ /* 0x000fe4000fffe1ff */
[----:B------:R-:W-:Y:S01]  /*1d50*/  UIMAD UR16, UR15, UR33, UR16 ;  /* 0x000000210f1072a4 */ /* 0x000fe2000f8e0210 */
[----:B------:R-:W-:Y:S01]  /*1d60*/  MOV R25, UR8 ;  /* 0x0000000800197c02 */ /* 0x000fe20008000f00 */
[----:B------:R-:W-:Y:S02]  /*1d70*/  UIMAD UR6, UR12, UR9, UR7 ;  /* 0x000000090c0672a4 */ /* 0x000fe4000f8e0207 */
[----:B------:R-:W-:Y:S02]  /*1d80*/  UIADD3 UR35, UPT, UPT, -UR49, URZ, URZ ;  /* 0x000000ff31237290 */ /* 0x000fe4000fffe1ff */
[----:B------:R-:W-:Y:S02]  /*1d90*/  UIADD3 UR19, UPT, UPT, -UR44, URZ, URZ ;  /* 0x000000ff2c137290 */ /* 0x000fe4000fffe1ff */
[----:B------:R-:W-:Y:S01]  /*1da0*/  UIMAD UR10, UR15, UR4, UR10 ;  /* 0x000000040f0a72a4 */ /* 0x000fe2000f8e020a */
[----:B------:R-:W-:Y:S01]  /*1db0*/  IMAD.U32 R10, RZ, RZ, UR6 ;  /* 0x00000006ff0a7e24 */ /* 0x000fe2000f8e00ff */
[----:B------:R-:W-:-:S02]  /*1dc0*/  UIMAD UR8, UR16, UR9, UR7 ;  /* 0x00000009100872a4 */ /* 0x000fc4000f8e0207 */
[----:B------:R-:W-:Y:S02]  /*1dd0*/  UIMAD UR18, UR15, UR35, UR18 ;  /* 0x000000230f1272a4 */ /* 0x000fe4000f8e0212 */
[----:B------:R-:W-:Y:S02]  /*1de0*/  UIMAD UR13, UR15, UR19, UR13 ;  /* 0x000000130f0d72a4 */ /* 0x000fe4000f8e020d */
[----:B------:R-:W-:Y:S01]  /*1df0*/  UIMAD UR11, UR15, UR5, UR11 ;  /* 0x000000050f0b72a4 */ /* 0x000fe2000f8e020b */
[----:B------:R-:W-:Y:S01]  /*1e00*/  IMAD.U32 R16, RZ, RZ, UR8 ;  /* 0x00000008ff107e24 */ /* 0x000fe2000f8e00ff */
[----:B------:R-:W-:Y:S02]  /*1e10*/  UIMAD UR6, UR10, UR9, UR7 ;  /* 0x000000090a0672a4 */ /* 0x000fe4000f8e0207 */
[----:B------:R-:W-:Y:S02]  /*1e20*/  UIMAD UR18, UR18, UR9, UR7 ;  /* 0x00000009121272a4 */ /* 0x000fe4000f8e0207 */
[----:B------:R-:W-:-:S02]  /*1e30*/  UIMAD UR13, UR13, UR9, UR7 ;  /* 0x000000090d0d72a4 */ /* 0x000fc4000f8e0207 */
[----:B------:R-:W-:Y:S01]  /*1e40*/  UIMAD UR8, UR11, UR9, UR7 ;  /* 0x000000090b0872a4 */ /* 0x000fe2000f8e0207 */
[----:B------:R-:W-:Y:S01]  /*1e50*/  IMAD.U32 R4, RZ, RZ, UR6 ;  /* 0x00000006ff047e24 */ /* 0x000fe2000f8e00ff */
[----:B------:R-:W-:Y:S01]  /*1e60*/  UMOV UR6, URZ ;  /* 0x000000ff00067c82 */ /* 0x000fe20008000000 */
[----:B------:R-:W-:Y:S01]  /*1e70*/  UMOV UR7, URZ ;  /* 0x000000ff00077c82 */ /* 0x000fe20008000000 */
[----:B------:R-:W-:Y:S01]  /*1e80*/  IMAD.U32 R22, RZ, RZ, UR18 ;  /* 0x00000012ff167e24 */ /* 0x000fe2000f8e00ff */
[----:B------:R-:W-:Y:S01]  /*1e90*/  MOV R13, UR13 ;  /* 0x0000000d000d7c02 */ /* 0x000fe20008000f00 */
[----:B------:R-:W-:Y:S01]  /*1ea0*/  IMAD.U32 R2, RZ, RZ, UR7 ;  /* 0x00000007ff027e24 */ /* 0x000fe2000f8e00ff */
[----:B------:R-:W-:Y:S01]  /*1eb0*/  MOV R7, UR8 ;  /* 0x0000000800077c02 */ /* 0x000fe20008000f00 */
[----:B------:R-:W-:Y:S01]  /*1ec0*/  UIADD3 UR54, UPT, UPT, UR23, UR48, URZ ;  /* 0x0000003017367290 */ /* 0x000fe2000fffe0ff */
[----:B------:R-:W-:Y:S01]  /*1ed0*/  MOV R32, UR6 ;  /* 0x0000000600207c02 */ /* 0x000fe20008000f00 */
[----:B------:R-:W1:Y:S01]  /*1ee0*/  LDCU.64 UR14, c[0x0][0x4b8] ;  /* 0x00009700ff0e77ac */ /* 0x000e620008000a00 */
[----:B------:R-:W3:Y:S01]  /*1ef0*/  LDCU.64 UR4, c[0x0][0x4d8] ;  /* 0x00009b00ff0477ac */ /* 0x000ee20008000a00 */
[----:B------:R-:W-:-:S02]  /*1f00*/  UIADD3 UR75, UPT, UPT, UR41, 0x8, URZ ;  /* 0x00000008294b7890 */ /* 0x000fc4000fffe0ff */
[----:B------:R-:W-:Y:S02]  /*1f10*/  UIADD3 UR67, UPT, UPT, UR41, 0x10, URZ ;  /* 0x0000001029437890 */ /* 0x000fe4000fffe0ff */
[----:B------:R-:W-:Y:S02]  /*1f20*/  UIADD3 UR59, UPT, UPT, UR41, 0x18, URZ ;  /* 0x00000018293b7890 */ /* 0x000fe4000fffe0ff */
[----:B------:R-:W-:Y:S02]  /*1f30*/  UIADD3 UR51, UPT, UPT, UR41, 0x20, URZ ;  /* 0x0000002029337890 */ /* 0x000fe4000fffe0ff */
[----:B------:R-:W-:Y:S02]  /*1f40*/  UIADD3 UR43, UPT, UPT, UR41, 0x28, URZ ;  /* 0x00000028292b7890 */ /* 0x000fe4000fffe0ff */
[----:B------:R-:W-:Y:S02]  /*1f50*/  UIADD3 UR35, UPT, UPT, UR41, 0x30, URZ ;  /* 0x0000003029237890 */ /* 0x000fe4000fffe0ff */
[----:B------:R-:W-:Y:S01]  /*1f60*/  UIADD3 UR19, UPT, UPT, UR41, 0x38, URZ ;  /* 0x0000003829137890 */ /* 0x000fe2000fffe0ff */
[----:B----4-:R-:W-:-:S11]  /*1f70*/  UMOV UR47, URZ ;  /* 0x000000ff002f7c82 */ /* 0x010fd60008000000 */
.L_x_22:
[----:B------:R-:W-:Y:S01]  /*1f80*/  @!P2 MOV R31, 0x8000 ;  /* 0x00008000001fa802 */ /* 0x000fe20000000f00 */
[----:B------:R-:W-:Y:S06]  /*1f90*/  ULEA UR6, UR55, UR22, 0x3 ;  /* 0x0000001637067291 */ /* 0x000fec000f8e18ff */
[----:B------:R-:W-:Y:S01]  /*1fa0*/  MOV R39, UR6 ;  /* 0x0000000600277c02 */ /* 0x000fe20008000f00 */
[----:B--2---:R-:W-:Y:S06]  /*1fb0*/  @P0 BRA `(.L_x_18) ;  /* 0x0000000000140947 */ /* 0x004fec0003800000 */
[----:B------:R-:W-:Y:S01]  /*1fc0*/  R2UR UR6, R39 ;  /* 0x00000000270672ca */ /* 0x000fe200000e0000 */
[----:B------:R-:W-:Y:S05]  /*1fd0*/  IMAD.U32 R30, RZ, RZ, UR62 ;  /* 0x0000003eff1e7e24 */ /* 0x000fea000f8e00ff */
[----:B------:R-:W-:Y:S07]  /*1fe0*/  SHF.L.U32 R33, R30, 0x1f, RZ ;  /* 0x0000001f1e217819 */ /* 0x000fee00000006ff */
[----:B------:R-:W2:Y:S02]  /*1ff0*/  SYNCS.PHASECHK.TRANS64.TRYWAIT P0, [UR6+0x30], R33 ;  /* 0x00003021ff0075a7 */ /* 0x000ea40008001106 */
[----:B--2---:R-:W-:Y:S05]  /*2000*/  @!P0 BRA `(.L_x_19) ;  /* 0x00000084003c8947 */ /* 0x004fea0003800000 */
.L_x_18:
[----:B------:R-:W-:Y:S01]  /*2010*/  R2UR UR6, R39 ;  /* 0x00000000270672ca */ /* 0x000fe200000e0000 */
[----:B------:R-:W-:Y:S11]  /*2020*/  BSSY.RECONVERGENT B0, `(.L_x_20) ;  /* 0x0000005000007945 */ /* 0x000ff60003800200 */
[----:B------:R-:W-:Y:S01]  /*2030*/  @!UPT UIADD3 URZ, UPT, UPT, URZ, URZ, URZ ;  /* 0x000000fffffff290 */ /* 0x000fe2000fffe0ff */
[----:B------:R4:W-:Y:S01]  /*2040*/  @!P2 SYNCS.ARRIVE.TRANS64 RZ, [UR6], R31 ;  /* 0x0000001fffffa9a7 */ /* 0x0009e20008000006 */
[----:B------:R-:W-:Y:S05]  /*2050*/  @P3 BRA `(.L_x_21) ;  /* 0x0000000000043947 */ /* 0x000fea0003800000 */
[----:B-1-3--:R-:W-:Y:S05]  /*2060*/  BPT.TRAP 0x1 ;  /* 0x000000040000795c */ /* 0x00afea0000300000 */
.L_x_21:
[----:B-1-3--:R-:W-:Y:S05]  /*2070*/  BSYNC.RECONVERGENT B0 ;  /* 0x0000000000007941 */ /* 0x00afea0003800200 */
.L_x_20:
[----:B------:R-:W-:Y:S01]  /*2080*/  R2UR UR68, R2 ;  /* 0x00000000024472ca */ /* 0x000fe200000e0000 */
[----:B------:R-:W1:Y:S01]  /*2090*/  LDCU.64 UR36, c[0x0][0x348] ;  /* 0x00006900ff2477ac */ /* 0x000e620008000a00 */
[----:B------:R-:W-:Y:S02]  /*20a0*/  R2UR UR6, R39 ;  /* 0x00000000270672ca */ /* 0x000fe400000e0000 */
[----:B------:R-:W-:Y:S01]  /*20b0*/  R2UR UR69, R32 ;  /* 0x00000000204572ca */ /* 0x000fe200000e0000 */
[----:B------:R-:W-:Y:S01]  /*20c0*/  UIADD3 UR9, UPT, UPT, UR55, 0x1, URZ ;  /* 0x0000000137097890 */ /* 0x000fe2000fffe0ff */
[----:B--2---:R-:W-:Y:S01]  /*20d0*/  MOV.SPILL R30, UR67 ;  /* 0x00000043001e7c02 */ /* 0x004fe20009000f00 */
[----:B------:R-:W-:Y:S01]  /*20e0*/  USHF.L.U32 UR7, UR47, 0x6, URZ ;  /* 0x000000062f077899 */ /* 0x000fe200080006ff */
[----:B------:R-:W-:Y:S01]  /*20f0*/  R2UR UR67, R27 ;  /* 0x000000001b4372ca */ /* 0x000fe200000e0000 */
[----:B------:R-:W-:Y:S01]  /*2100*/  UISETP.NE.AND UP0, UPT, UR9, 0x6, UPT ;  /* 0x000000060900788c */ /* 0x000fe2000bf05270 */
[----:B------:R-:W-:Y:S01]  /*2110*/  R2UR UR65, R39 ;  /* 0x00000000274172ca */ /* 0x000fe200000e0000 */
[----:B------:R-:W-:Y:S01]  /*2120*/  ULEA UR18, UR55, UR22, 0xe ;  /* 0x0000001637127291 */ /* 0x000fe2000f8e70ff */
[C---:B------:R-:W-:Y:S01]  /*2130*/  R2UR UR28, R25.reuse ;  /* 0x00000000191c72ca */ /* 0x040fe200000e0000 */
[----:B------:R-:W-:Y:S01]  /*2140*/  IMAD.U32 R2, RZ, RZ, UR7 ;  /* 0x00000007ff027e24 */ /* 0x000fe2000f8e00ff */
[----:B------:R-:W-:Y:S01]  /*2150*/  UIMAD UR7, UR68, UR14, UR4 ;  /* 0x0000000e440772a4 */ /* 0x000fe2000f8e0204 */
[----:B------:R-:W-:Y:S01]  /*2160*/  MOV.SPILL R37, UR68 ;  /* 0x0000004400257c02 */ /* 0x000fe20009000f00 */
[----:B------:R-:W-:Y:S01]  /*2170*/  USEL UR8, URZ, 0x1, UP0 ;  /* 0x00000001ff087887 */ /* 0x000fe20008000000 */
[----:B------:R-:W-:Y:S01]  /*2180*/  MOV.SPILL R38, UR69 ;  /* 0x0000004500267c02 */ /* 0x000fe20009000f00 */
[----:B------:R-:W-:Y:S01]  /*2190*/  UMOV UR25, UR6 ;  /* 0x0000000600197c82 */ /* 0x000fe20008000000 */
[----:B------:R-:W-:Y:S01]  /*21a0*/  UMOV UR41, UR6 ;  /* 0x0000000600297c82 */ /* 0x000fe20008000000 */
[----:B------:R-:W-:Y:S01]  /*21b0*/  UIMAD UR6, UR69, UR15, UR5 ;  /* 0x0000000f450672a4 */ /* 0x000fe2000f8e0205 */
[----:B------:R-:W-:Y:S01]  /*21c0*/  R2UR UR66, R2 ;  /* 0x00000000024272ca */ /* 0x000fe200000e0000 */
[----:B------:R-:W-:Y:S01]  /*21d0*/  ULOP3.LUT UR62, UR62, UR8, URZ, 0x3c, !UPT ;  /* 0x000000083e3e7292 */ /* 0x000fe2000f8e3cff */
[----:B------:R-:W-:Y:S01]  /*21e0*/  MOV.SPILL R36, UR67 ;  /* 0x0000004300247c02 */ /* 0x000fe20009000f00 */
[----:B-1----:R-:W-:Y:S01]  /*21f0*/  UIADD3 UR20, UP1, UPT, UR36, 0x80, URZ ;  /* 0x0000008024147890 */ /* 0x002fe2000ff3e0ff */
[----:B------:R-:W-:Y:S01]  /*2200*/  R2UR UR68, R25 ;  /* 0x00000000194472ca */ /* 0x000fe200000e0000 */
[----:B------:R-:W-:Y:S01]  /*2210*/  USEL UR55, UR9, URZ, UP0 ;  /* 0x000000ff09377287 */ /* 0x000fe20008000000 */
[----:B------:R-:W-:Y:S01]  /*2220*/  R2UR UR69, R28 ;  /* 0x000000001c4572ca */ /* 0x000fe200000e0000 */
[----:B------:R-:W-:Y:S01]  /*2230*/  UPRMT UR10, UR7, 0x40, UR6 ;  /* 0x00000040070a7896 */ /* 0x000fe20008000006 */
[----:B------:R-:W-:Y:S01]  /*2240*/  R2UR UR67, R26 ;  /* 0x000000001a4372ca */ /* 0x000fe200000e0000 */
[----:B------:R-:W-:Y:S01]  /*2250*/  UIADD3.X UR21, UPT, UPT, URZ, UR37, URZ, UP1, !UPT ;  /* 0x00000025ff157290 */ /* 0x000fe20008ffe4ff */
[----:B------:R-:W-:Y:S01]  /*2260*/  IMAD.U32 R2, RZ, RZ, UR62 ;  /* 0x0000003eff027e24 */ /* 0x000fe2000f8e00ff */
[----:B------:R-:W-:Y:S01]  /*2270*/  UPRMT UR16, UR10, 0x5410, URZ ;  /* 0x000054100a107896 */ /* 0x000fe200080000ff */
[----:B------:R-:W-:Y:S01]  /*2280*/  R2UR UR29, R28 ;  /* 0x000000001c1d72ca */ /* 0x000fe200000e0000 */
[----:B------:R-:W-:Y:S01]  /*2290*/  UIADD3 UR64, UPT, UPT, UR18, 0x6800, URZ ;  /* 0x0000680012407890 */ /* 0x000fe2000fffe0ff */
[----:B------:R-:W-:Y:S01]  /*22a0*/  R2UR UR27, R26 ;  /* 0x000000001a1b72ca */ /* 0x000fe200000e0000 */
[----:B------:R-:W-:Y:S01]  /*22b0*/  ULEA UR8, UR55, UR22, 0x3 ;  /* 0x0000001637087291 */ /* 0x000fe2000f8e18ff */
[----:B------:R-:W-:Y:S01]  /*22c0*/  SHF.L.U32 R42, R2, 0x1f, RZ ;  /* 0x0000001f022a7819 */ /* 0x000fe200000006ff */
[----:B------:R-:W-:Y:S01]  /*22d0*/  UIADD3 UR26, UPT, UPT, UR66, 0x20, URZ ;  /* 0x00000020421a7890 */ /* 0x000fe2000fffe0ff */
[----:B------:R-:W-:Y:S01]  /*22e0*/  MOV.SPILL R32, UR43 ;  /* 0x0000002b00207c02 */ /* 0x000fe20009000f00 */
[----:B------:R-:W-:Y:S01]  /*22f0*/  UIADD3 UR24, UPT, UPT, UR18, 0x6c00, URZ ;  /* 0x00006c0012187890 */ /* 0x000fe2000fffe0ff */
[----:B------:R-:W-:Y:S01]  /*2300*/  R2UR UR44, R22 ;  /* 0x00000000162c72ca */ /* 0x000fe200000e0000 */
[----:B------:R-:W-:Y:S01]  /*2310*/  UIADD3 UR40, UPT, UPT, UR18, 0x7000, URZ ;  /* 0x0000700012287890 */ /* 0x000fe2000fffe0ff */
[----:B------:R-:W-:Y:S01]  /*2320*/  R2UR UR45, R24 ;  /* 0x00000000182d72ca */ /* 0x000fe200000e0000 */
[----:B------:R-:W-:Y:S01]  /*2330*/  UMOV UR34, UR66 ;  /* 0x0000004200227c82 */ /* 0x000fe20008000000 */
[----:B------:R1:W2:Y:S01]  /*2340*/  SYNCS.PHASECHK.TRANS64.TRYWAIT P0, [UR8+0x30], R42 ;  /* 0x0000302aff0075a7 */ /* 0x0002a20008001108 */
[----:B------:R3:W-:Y:S01]  /*2350*/  UTMALDG.4D.IM2COL [UR64], [UR20], UR16 ;  /* 0x00000040140073b4 */ /* 0x0007e20008058010 */
[----:B------:R-:W-:Y:S01]  /*2360*/  R2UR UR43, R23 ;  /* 0x00000000172b72ca */ /* 0x000fe200000e0000 */
[----:B------:R-:W-:Y:S01]  /*2370*/  UMOV UR9, UR65 ;  /* 0x0000004100097c82 */ /* 0x000fe20008000000 */
[----:B------:R-:W-:Y:S01]  /*2380*/  UMOV UR10, UR26 ;  /* 0x0000001a000a7c82 */ /* 0x000fe20008000000 */
[----:B------:R-:W-:Y:S01]  /*2390*/  R2UR UR52, R19 ;  /* 0x00000000133472ca */ /* 0x000fe200000e0000 */
[----:B------:R-:W-:Y:S01]  /*23a0*/  UMOV UR74, UR34 ;  /* 0x00000022004a7c82 */ /* 0x000fe20008000000 */
[----:B------:R-:W-:Y:S01]  /*23b0*/  R2UR UR53, R21 ;  /* 0x00000000153572ca */ /* 0x000fe200000e0000 */
[----:B------:R-:W-:Y:S01]  /*23c0*/  UMOV UR42, UR34 ;  /* 0x00000022002a7c82 */ /* 0x000fe20008000000 */
[----:B------:R5:W-:Y:S01]  /*23d0*/  UTMALDG.4D.IM2COL [UR24], [UR20], UR16 ;  /* 0x00000018140073b4 */ /* 0x000be20008058010 */
[----:B------:R-:W-:Y:S01]  /*23e0*/  UIADD3 UR8, UPT, UPT, UR18, 0x7400, URZ ;  /* 0x0000740012087890 */ /* 0x000fe2000fffe0ff */
[----:B------:R-:W-:Y:S01]  /*23f0*/  MOV.SPILL R39, UR51 ;  /* 0x0000003300277c02 */ /* 0x000fe20009000f00 */
[----:B------:R-:W-:Y:S01]  /*2400*/  UMOV UR12, UR44 ;  /* 0x0000002c000c7c82 */ /* 0x000fe20008000000 */
[----:B------:R-:W-:Y:S01]  /*2410*/  UMOV UR13, UR45 ;  /* 0x0000002d000d7c82 */ /* 0x000fe20008000000 */
[----:B------:R-:W-:Y:S01]  /*2420*/  R2UR UR51, R20 ;  /* 0x00000000143372ca */ /* 0x000fe200000e0000 */
[----:B------:R-:W-:Y:S01]  /*2430*/  UMOV UR11, UR43 ;  /* 0x0000002b000b7c82 */ /* 0x000fe20008000000 */
[----:B------:R-:W-:Y:S01]  /*2440*/  UIADD3 UR48, UPT, UPT, UR18, 0x7800, URZ ;  /* 0x0000780012307890 */ /* 0x000fe2000fffe0ff */
[----:B------:R1:W-:Y:S01]  /*2450*/  UTMALDG.4D.IM2COL [UR40], [UR20], UR16 ;  /* 0x00000028140073b4 */ /* 0x0003e20008058010 */
[----:B------:R-:W-:Y:S01]  /*2460*/  UMOV UR50, UR34 ;  /* 0x0000002200327c82 */ /* 0x000fe20008000000 */
[----:B------:R-:W-:Y:S01]  /*2470*/  UIADD3 UR6, UP0, UPT, UR36, 0x180, URZ ;  /* 0x0000018024067890 */ /* 0x000fe2000ff1e0ff */
[----:B------:R-:W-:Y:S01]  /*2480*/  MOV.SPILL R35, UR47 ;  /* 0x0000002f00237c02 */ /* 0x000fe20009000f00 */
[----:B------:R-:W-:Y:S01]  /*2490*/  UMOV UR32, 0x0 ;  /* 0x0000000000207882 */ /* 0x000fe20000000000 */
[----:B------:R-:W-:Y:S01]  /*24a0*/  UMOV UR33, 0x10000000 ;  /* 0x1000000000217882 */ /* 0x000fe20000000000 */
[----:B------:R-:W-:Y:S01]  /*24b0*/  UIADD3.X UR7, UPT, UPT, URZ, UR37, URZ, UP0, !UPT ;  /* 0x00000025ff077290 */ /* 0x000fe200087fe4ff */
[----:B------:R-:W-:Y:S01]  /*24c0*/  R2UR.FILL UR47, R35 ;  /* 0x00000000232f72ca */ /* 0x000fe200004e0000 */
[----:B------:R1:W-:Y:S01]  /*24d0*/  UTMALDG.4D.IM2COL [UR8], [UR20], UR16 ;  /* 0x00000008140073b4 */ /* 0x0003e20008058010 */
[----:B------:R-:W-:Y:S01]  /*24e0*/  UMOV UR17, UR65 ;  /* 0x0000004100117c82 */ /* 0x000fe20008000000 */
[----:B------:R-:W-:Y:S01]  /*24f0*/  UIADD3 UR72, UPT, UPT, UR18, 0x1f000, URZ ;  /* 0x0001f00012487890 */ /* 0x000fe2000fffe0ff */
[----:B------:R-:W-:Y:S01]  /*2500*/  MOV.SPILL R33, UR71 ;  /* 0x0000004700217c02 */ /* 0x000fe20009000f00 */
[----:B------:R-:W-:Y:S01]  /*2510*/  UMOV UR49, UR17 ;  /* 0x0000001100317c82 */ /* 0x000fe20008000000 */
[----:B------:R-:W-:Y:S01]  /*2520*/  UIADD3 UR56, UPT, UPT, UR18, 0x20000, URZ ;  /* 0x0002000012387890 */ /* 0x000fe2000fffe0ff */
[----:B------:R-:W-:Y:S01]  /*2530*/  MOV.SPILL R40, UR54 ;  /* 0x0000003600287c02 */ /* 0x000fe20009000f00 */
[----:B------:R1:W-:Y:S01]  /*2540*/  UTMALDG.4D.IM2COL [UR48], [UR20], UR16 ;  /* 0x00000030140073b4 */ /* 0x0003e20008058010 */
[----:B------:R-:W-:Y:S02]  /*2550*/  R2UR.FILL UR71, R33 ;  /* 0x00000000214772ca */ /* 0x000fe400004e0000 */
[----:B------:R-:W-:Y:S02]  /*2560*/  R2UR.FILL UR54, R40 ;  /* 0x00000000283672ca */ /* 0x000fe400004e0000 */
[----:B----4-:R-:W-:Y:S02]  /*2570*/  MOV.SPILL R31, UR70 ;  /* 0x00000046001f7c02 */ /* 0x010fe40009000f00 */
[----:B---3--:R-:W-:Y:S01]  /*2580*/  R2UR UR68, R16 ;  /* 0x00000000104472ca */ /* 0x008fe200000e0000 */
[----:B------:R-:W-:Y:S01]  /*2590*/  UIADD3 UR64, UPT, UPT, UR18, 0x8000, URZ ;  /* 0x0000800012407890 */ /* 0x000fe2000fffe0ff */
[----:B------:R-:W-:Y:S01]  /*25a0*/  R2UR UR69, R18 ;  /* 0x00000000124572ca */ /* 0x000fe200000e0000 */
[----:B------:R-:W-:Y:S01]  /*25b0*/  UMOV UR65, UR17 ;  /* 0x0000001100417c82 */ /* 0x000fe20008000000 */
[----:B------:R-:W-:Y:S01]  /*25c0*/  R2UR UR67, R17 ;  /* 0x00000000114372ca */ /* 0x000fe200000e0000 */
[----:B------:R-:W-:Y:S01]  /*25d0*/  UMOV UR66, UR34 ;  /* 0x0000002200427c82 */ /* 0x000fe20008000000 */
[----:B------:R-:W-:Y:S01]  /*25e0*/  MOV.SPILL R34, UR46 ;  /* 0x0000002e00227c02 */ /* 0x000fe20009000f00 */
[----:B-----5:R-:W-:Y:S01]  /*25f0*/  UIADD3 UR24, UPT, UPT, UR18, 0x7c00, URZ ;  /* 0x00007c0012187890 */ /* 0x020fe2000fffe0ff */
[----:B------:R-:W-:Y:S01]  /*2600*/  MOV.SPILL R41, UR55 ;  /* 0x0000003700297c02 */ /* 0x000fe20009000f00 */
[----:B------:R-:W-:Y:S01]  /*2610*/  UMOV UR25, UR17 ;  /* 0x0000001100197c82 */ /* 0x000fe20008000000 */
[----:B------:R-:W-:Y:S01]  /*2620*/  UMOV UR28, UR52 ;  /* 0x00000034001c7c82 */ /* 0x000fe20008000000 */
[----:B------:R-:W-:Y:S01]  /*2630*/  UMOV UR29, UR53 ;  /* 0x00000035001d7c82 */ /* 0x000fe20008000000 */
[----:B------:R-:W-:Y:S01]  /*2640*/  UMOV UR27, UR51 ;  /* 0x00000033001b7c82 */ /* 0x000fe20008000000 */
[----:B------:R-:W-:Y:S02]  /*2650*/  R2UR.FILL UR55, R41 ;  /* 0x00000000293772ca */ /* 0x000fe400004e0000 */
[----:B-1----:R-:W-:Y:S01]  /*2660*/  R2UR UR44, R13 ;  /* 0x000000000d2c72ca */ /* 0x002fe200000e0000 */
[----:B------:R1:W-:Y:S01]  /*2670*/  UTMALDG.4D.IM2COL [UR24], [UR20], UR16 ;  /* 0x00000018140073b4 */ /* 0x0003e20008058010 */
[----:B------:R-:W-:Y:S01]  /*2680*/  R2UR UR45, R15 ;  /* 0x000000000f2d72ca */ /* 0x000fe200000e0000 */
[----:B------:R-:W-:Y:S01]  /*2690*/  UMOV UR41, UR17 ;  /* 0x0000001100297c82 */ /* 0x000fe20008000000 */
[----:B------:R-:W-:Y:S01]  /*26a0*/  R2UR UR43, R14 ;  /* 0x000000000e2b72ca */ /* 0x000fe200000e0000 */
[----:B------:R-:W-:Y:S01]  /*26b0*/  UIADD3 UR40, UPT, UPT, UR18, 0x8800, URZ ;  /* 0x0000880012287890 */ /* 0x000fe2000fffe0ff */
[----:B------:R-:W-:Y:S01]  /*26c0*/  R2UR.FILL UR46, R34 ;  /* 0x00000000222e72ca */ /* 0x000fe200004e0000 */
[----:B------:R-:W-:Y:S01]  /*26d0*/  UIADD3 UR8, UPT, UPT, UR18, 0x8400, URZ ;  /* 0x0000840012087890 */ /* 0x000fe2000fffe0ff */
[----:B------:R3:W-:Y:S01]  /*26e0*/  UTMALDG.4D.IM2COL [UR64], [UR20], UR16 ;  /* 0x00000040140073b4 */ /* 0x0007e20008058010 */
[----:B------:R-:W-:Y:S01]  /*26f0*/  UMOV UR9, UR17 ;  /* 0x0000001100097c82 */ /* 0x000fe20008000000 */
[----:B------:R-:W-:Y:S01]  /*2700*/  UMOV UR12, UR68 ;  /* 0x00000044000c7c82 */ /* 0x000fe20008000000 */
[----:B------:R-:W-:Y:S01]  /*2710*/  UMOV UR13, UR69 ;  /* 0x00000045000d7c82 */ /* 0x000fe20008000000 */
[----:B------:R-:W-:Y:S01]  /*2720*/  UMOV UR11, UR67 ;  /* 0x00000043000b7c82 */ /* 0x000fe20008000000 */
[----:B------:R-:W-:Y:S02]  /*2730*/  R2UR.FILL UR70, R31 ;  /* 0x000000001f4672ca */ /* 0x000fe400004e0000 */
[----:B------:R-:W-:Y:S01]  /*2740*/  R2UR UR52, R10 ;  /* 0x000000000a3472ca */ /* 0x000fe200000e0000 */
[----:B------:R4:W-:Y:S01]  /*2750*/  UTMALDG.4D.IM2COL [UR8], [UR20], UR16 ;  /* 0x00000008140073b4 */ /* 0x0009e20008058010 */
[----:B------:R-:W-:Y:S01]  /*2760*/  R2UR UR51, R11 ;  /* 0x000000000b3372ca */ /* 0x000fe200000e0000 */
[----:B------:R-:W-:Y:S01]  /*2770*/  UIADD3 UR48, UPT, UPT, UR18, 0x9000, URZ ;  /* 0x0000900012307890 */ /* 0x000fe2000fffe0ff */
[----:B------:R-:W-:Y:S01]  /*2780*/  R2UR UR53, R12 ;  /* 0x000000000c3572ca */ /* 0x000fe200000e0000 */
[----:B------:R5:W-:Y:S01]  /*2790*/  UTMALDG.4D.IM2COL [UR40], [UR20], UR16 ;  /* 0x00000028140073b4 */ /* 0x000be20008058010 */
[----:B-1----:R-:W-:Y:S01]  /*27a0*/  UIADD3 UR24, UPT, UPT, UR18, 0x8c00, URZ ;  /* 0x00008c0012187890 */ /* 0x002fe2000fffe0ff */
[----:B------:R-:W-:Y:S01]  /*27b0*/  UMOV UR28, UR44 ;  /* 0x0000002c001c7c82 */ /* 0x000fe20008000000 */
[----:B------:R-:W-:Y:S01]  /*27c0*/  UMOV UR29, UR45 ;  /* 0x0000002d001d7c82 */ /* 0x000fe20008000000 */
[----:B------:R-:W-:Y:S01]  /*27d0*/  UMOV UR27, UR43 ;  /* 0x0000002b001b7c82 */ /* 0x000fe20008000000 */
[----:B---3--:R-:W-:Y:S05]  /*27e0*/  R2UR UR68, R7 ;  /* 0x00000000074472ca */ /* 0x008fea00000e0000 */
[----:B------:R1:W-:Y:S01]  /*27f0*/  UTMALDG.4D.IM2COL [UR24], [UR20], UR16 ;  /* 0x00000018140073b4 */ /* 0x0003e20008058010 */
[----:B------:R-:W-:Y:S01]  /*2800*/  R2UR UR69, R9 ;  /* 0x00000000094572ca */ /* 0x000fe200000e0000 */
[----:B------:R-:W-:Y:S01]  /*2810*/  UIADD3 UR64, UPT, UPT, UR18, 0x9800, URZ ;  /* 0x0000980012407890 */ /* 0x000fe2000fffe0ff */
[----:B------:R-:W-:Y:S01]  /*2820*/  R2UR UR67, R8 ;  /* 0x00000000084372ca */ /* 0x000fe200000e0000 */
[----:B----4-:R-:W-:Y:S01]  /*2830*/  UIADD3 UR8, UPT, UPT, UR18, 0x9400, URZ ;  /* 0x0000940012087890 */ /* 0x010fe2000fffe0ff */
[----:B------:R3:W-:Y:S01]  /*2840*/  UTMALDG.4D.IM2COL [UR48], [UR20], UR16 ;  /* 0x00000030140073b4 */ /* 0x0007e20008058010 */
[----:B------:R-:W-:Y:S01]  /*2850*/  UMOV UR12, UR52 ;  /* 0x00000034000c7c82 */ /* 0x000fe20008000000 */
[----:B------:R-:W-:Y:S01]  /*2860*/  UMOV UR11, UR51 ;  /* 0x00000033000b7c82 */ /* 0x000fe20008000000 */
[----:B------:R-:W-:Y:S01]  /*2870*/  UMOV UR13, UR53 ;  /* 0x00000035000d7c82 */ /* 0x000fe20008000000 */
[----:B-----5:R-:W-:Y:S04]  /*2880*/  R2UR UR44, R4 ;  /* 0x00000000042c72ca */ /* 0x020fe800000e0000 */
        /* <DEDUP_REMOVED lines=9> */
[----:B---3--:R-:W-:Y:S05]  /*2920*/  R2UR.FILL UR51, R39 ;  /* 0x00000000273372ca */ /* 0x008fea00004e0000 */
[----:B------:R1:W-:Y:S01]  /*2930*/  UTMALDG.4D.IM2COL [UR24], [UR20], UR16 ;  /* 0x00000018140073b4 */ /* 0x0003e20008058010 */
[----:B------:R-:W-:Y:S02]  /*2940*/  UIADD3 UR48, UPT, UPT, UR18, 0x20800, URZ ;  /* 0x0002080012307890 */ /* 0x000fe4000fffe0ff */
[----:B----4-:R-:W-:Y:S01]  /*2950*/  UIADD3 UR8, UPT, UPT, UR18, 0xa400, URZ ;  /* 0x0000a40012087890 */ /* 0x010fe2000fffe0ff */
[----:B------:R3:W-:Y:S01]  /*2960*/  UTMALDG.4D.IM2COL [UR40], [UR20], UR16 ;  /* 0x00000028140073b4 */ /* 0x0007e20008058010 */
[----:B------:R-:W-:Y:S01]  /*2970*/  UMOV UR12, UR44 ;  /* 0x0000002c000c7c82 */ /* 0x000fe20008000000 */
[----:B------:R-:W-:Y:S01]  /*2980*/  UMOV UR11, UR43 ;  /* 0x0000002b000b7c82 */ /* 0x000fe20008000000 */
[----:B------:R-:W-:Y:S01]  /*2990*/  UMOV UR13, UR45 ;  /* 0x0000002d000d7c82 */ /* 0x000fe20008000000 */
[----:B-----5:R-:W-:Y:S04]  /*29a0*/  R2UR.FILL UR69, R38 ;  /* 0x00000000264572ca */ /* 0x020fe800004e0000 */
[----:B------:R4:W-:Y:S01]  /*29b0*/  UTMALDG.4D.IM2COL [UR8], [UR20], UR16 ;  /* 0x00000008140073b4 */ /* 0x0009e20008058010 */
[----:B------:R-:W-:Y:S01]  /*29c0*/  R2UR.FILL UR68, R37 ;  /* 0x00000000254472ca */ /* 0x000fe200004e0000 */
[----:B------:R-:W-:Y:S01]  /*29d0*/  UIADD3 UR64, UPT, UPT, UR18, 0x1e800, URZ ;  /* 0x0001e80012407890 */ /* 0x000fe2000fffe0ff */
[----:B------:R-:W-:Y:S01]  /*29e0*/  R2UR.FILL UR67, R36 ;  /* 0x00000000244372ca */ /* 0x000fe200004e0000 */
[----:B-1----:R-:W-:Y:S10]  /*29f0*/  UIADD3 UR24, UPT, UPT, UR18, 0x1ec00, URZ ;  /* 0x0001ec0012187890 */ /* 0x002ff4000fffe0ff */
[----:B------:R-:W-:Y:S01]  /*2a00*/  UMOV UR28, UR68 ;  /* 0x00000044001c7c82 */ /* 0x000fe20008000000 */
[----:B------:R-:W-:Y:S01]  /*2a10*/  UMOV UR29, UR69 ;  /* 0x00000045001d7c82 */ /* 0x000fe20008000000 */
[----:B------:R-:W-:Y:S01]  /*2a20*/  UMOV UR27, UR67 ;  /* 0x00000043001b7c82 */ /* 0x000fe20008000000 */
[----:B---3--:R-:W-:Y:S01]  /*2a30*/  R2UR.FILL UR43, R32 ;  /* 0x00000000202b72ca */ /* 0x008fe200004e0000 */
[----:B------:R-:W-:Y:S01]  /*2a40*/  UIADD3 UR40, UPT, UPT, UR18, 0x21000, URZ ;  /* 0x0002100012287890 */ /* 0x000fe2000fffe0ff */
[----:B----4-:R-:W-:Y:S01]  /*2a50*/  UMOV UR16, UR17 ;  /* 0x0000001100107c82 */ /* 0x010fe20008000000 */
[----:B------:R-:W-:Y:S01]  /*2a60*/  UMOV UR17, UR68 ;  /* 0x0000004400117c82 */ /* 0x000fe20008000000 */
[----:B------:R-:W-:Y:S01]  /*2a70*/  UMOV UR65, UR16 ;  /* 0x0000001000417c82 */ /* 0x000fe20008000000 */
[----:B------:R-:W-:Y:S01]  /*2a80*/  UMOV UR76, UR17 ;  /* 0x00000011004c7c82 */ /* 0x000fe20008000000 */
[----:B------:R1:W-:Y:S01]  /*2a90*/  UTMALDG.4D [UR64], [UR6], desc[UR32] ;  /* 0x00002040060075b4 */ /* 0x0003e20008019000 */
[----:B------:R-:W-:Y:S01]  /*2aa0*/  UMOV UR25, UR16 ;  /* 0x0000001000197c82 */ /* 0x000fe20008000000 */
[----:B------:R-:W-:Y:S01]  /*2ab0*/  UMOV UR12, UR17 ;  /* 0x00000011000c7c82 */ /* 0x000fe20008000000 */
[----:B------:R-:W-:Y:S01]  /*2ac0*/  UMOV UR73, UR16 ;  /* 0x0000001000497c82 */ /* 0x000fe20008000000 */
[----:B------:R-:W-:Y:S01]  /*2ad0*/  UIADD3 UR8, UPT, UPT, UR18, 0x1f400, URZ ;  /* 0x0001f40012087890 */ /* 0x000fe2000fffe0ff */
[----:B------:R-:W-:Y:S01]  /*2ae0*/  UMOV UR9, UR16 ;  /* 0x0000001000097c82 */ /* 0x000fe20008000000 */
[----:B------:R-:W-:Y:S01]  /*2af0*/  UMOV UR11, UR75 ;  /* 0x0000004b000b7c82 */ /* 0x000fe20008000000 */
[----:B------:R3:W-:Y:S01]  /*2b00*/  UTMALDG.4D [UR24], [UR6], desc[UR32] ;  /* 0x00002018060075b4 */ /* 0x0007e20008019000 */
[----:B------:R-:W-:Y:S01]  /*2b10*/  UMOV UR10, UR69 ;  /* 0x00000045000a7c82 */ /* 0x000fe20008000000 */
[----:B------:R-:W-:Y:S01]  /*2b20*/  UMOV UR57, UR16 ;  /* 0x0000001000397c82 */ /* 0x000fe20008000000 */
[----:B------:R-:W-:Y:S01]  /*2b30*/  UMOV UR77, UR10 ;  /* 0x0000000a004d7c82 */ /* 0x000fe20008000000 */
[----:B------:R-:W-:Y:S01]  /*2b40*/  UMOV UR49, UR16 ;  /* 0x0000001000317c82 */ /* 0x000fe20008000000 */
[----:B------:R-:W-:Y:S01]  /*2b50*/  UMOV UR41, UR16 ;  /* 0x0000001000297c82 */ /* 0x000fe20008000000 */
[----:B------:R4:W-:Y:S01]  /*2b60*/  UTMALDG.4D [UR72], [UR6], desc[UR32] ;  /* 0x00002048060075b4 */ /* 0x0009e20008019000 */
[----:B-1----:R-:W-:Y:S01]  /*2b70*/  R2UR.FILL UR67, R30 ;  /* 0x000000001e4372ca */ /* 0x002fe200004e0000 */
[----:B------:R-:W-:Y:S01]  /*2b80*/  UIADD3 UR64, UPT, UPT, UR18, 0x1f800, URZ ;  /* 0x0001f80012407890 */ /* 0x000fe2000fffe0ff */
[----:B------:R-:W-:Y:S01]  /*2b90*/  UMOV UR68, UR17 ;  /* 0x0000001100447c82 */ /* 0x000fe20008000000 */
[----:B---3--:R-:W-:Y:S01]  /*2ba0*/  UIADD3 UR24, UPT, UPT, UR18, 0x1fc00, URZ ;  /* 0x0001fc0012187890 */ /* 0x008fe2000fffe0ff */
[----:B------:R-:W-:Y:S09]  /*2bb0*/  UMOV UR28, UR17 ;  /* 0x00000011001c7c82 */ /* 0x000ff20008000000 */
[----:B------:R-:W-:Y:S01]  /*2bc0*/  UMOV UR27, UR67 ;  /* 0x00000043001b7c82 */ /* 0x000fe20008000000 */
[----:B----4-:R-:W-:Y:S01]  /*2bd0*/  UMOV UR74, UR10 ;  /* 0x0000000a004a7c82 */ /* 0x010fe20008000000 */
[----:B------:R-:W-:Y:S01]  /*2be0*/  UMOV UR72, 0x0 ;  /* 0x0000000000487882 */ /* 0x000fe20000000000 */
[----:B------:R-:W-:Y:S01]  /*2bf0*/  UMOV UR13, UR74 ;  /* 0x0000004a000d7c82 */ /* 0x000fe20008000000 */
[----:B------:R-:W-:Y:S01]  /*2c00*/  UMOV UR73, 0x10000000 ;  /* 0x1000000000497882 */ /* 0x000fe20000000000 */
[----:B------:R-:W-:Y:S01]  /*2c10*/  UMOV UR10, UR26 ;  /* 0x0000001a000a7c82 */ /* 0x000fe20008000000 */
[----:B------:R-:W-:Y:S01]  /*2c20*/  USHF.L.U32 UR76, UR47, 0x6, URZ ;  /* 0x000000062f4c7899 */ /* 0x000fe200080006ff */
[----:B------:R1:W-:Y:S01]  /*2c30*/  UTMALDG.4D [UR8], [UR6], desc[UR72] ;  /* 0x00004808060075b4 */ /* 0x0003e20008019000 */
[----:B------:R-:W-:Y:S01]  /*2c40*/  UMOV UR69, UR74 ;  /* 0x0000004a00457c82 */ /* 0x000fe20008000000 */
[----:B------:R-:W-:Y:S01]  /*2c50*/  UMOV UR29, UR74 ;  /* 0x0000004a001d7c82 */ /* 0x000fe20008000000 */
[----:B------:R-:W-:Y:S01]  /*2c60*/  UMOV UR61, UR74 ;  /* 0x0000004a003d7c82 */ /* 0x000fe20008000000 */
[----:B------:R-:W-:Y:S01]  /*2c70*/  UMOV UR53, UR74 ;  /* 0x0000004a00357c82 */ /* 0x000fe20008000000 */
[----:B------:R-:W-:Y:S01]  /*2c80*/  UMOV UR45, UR74 ;  /* 0x0000004a002d7c82 */ /* 0x000fe20008000000 */
[----:B------:R-:W-:Y:S01]  /*2c90*/  UMOV UR66, UR76 ;  /* 0x0000004c00427c82 */ /* 0x000fe20008000000 */
[----:B------:R-:W-:Y:S01]  /*2ca0*/  UMOV UR58, UR76 ;  /* 0x0000004c003a7c82 */ /* 0x000fe20008000000 */
[----:B------:R3:W-:Y:S01]  /*2cb0*/  UTMALDG.4D [UR64], [UR6], desc[UR72] ;  /* 0x00004840060075b4 */ /* 0x0007e20008019000 */
[----:B------:R-:W-:Y:S01]  /*2cc0*/  UMOV UR50, UR76 ;  /* 0x0000004c00327c82 */ /* 0x000fe20008000000 */
[----:B------:R-:W-:Y:S01]  /*2cd0*/  UMOV UR42, UR76 ;  /* 0x0000004c002a7c82 */ /* 0x000fe20008000000 */
[----:B------:R-:W-:Y:S01]  /*2ce0*/  UIADD3 UR32, UPT, UPT, UR18, 0x21800, URZ ;  /* 0x0002180012207890 */ /* 0x000fe2000fffe0ff */
[----:B------:R-:W-:Y:S01]  /*2cf0*/  R2UR UR77, R3 ;  /* 0x00000000034d72ca */ /* 0x000fe200000e0000 */
[----:B------:R-:W-:Y:S01]  /*2d00*/  UMOV UR33, UR16 ;  /* 0x0000001000217c82 */ /* 0x000fe20008000000 */
[----:B------:R-:W-:Y:S01]  /*2d10*/  UMOV UR37, UR74 ;  /* 0x0000004a00257c82 */ /* 0x000fe20008000000 */
[----:B------:R-:W-:Y:S01]  /*2d20*/  UMOV UR34, UR76 ;  /* 0x0000004c00227c82 */ /* 0x000fe20008000000 */
[----:B------:R4:W-:Y:S01]  /*2d30*/  UTMALDG.4D [UR24], [UR6], desc[UR72] ;  /* 0x00004818060075b4 */ /* 0x0009e20008019000 */
[----:B------:R-:W-:Y:S08]  /*2d40*/  UMOV UR21, UR74 ;  /* 0x0000004a00157c82 */ /* 0x000ff00008000000 */
[----:B------:R-:W-:Y:S06]  /*2d50*/  UIADD3 UR77, UPT, UPT, UR77, 0x1, URZ ;  /* 0x000000014d4d7890 */ /* 0x000fec000fffe0ff */
[----:B------:R-:W-:Y:S01]  /*2d60*/  IMAD.U32 R3, RZ, RZ, UR77 ;  /* 0x0000004dff037e24 */ /* 0x000fe2000f8e00ff */
[----:B-1----:R-:W-:Y:S01]  /*2d70*/  UIADD3 UR8, UPT, UPT, UR18, 0x20400, URZ ;  /* 0x0002040012087890 */ /* 0x002fe2000fffe0ff */
[----:B------:R-:W-:Y:S01]  /*2d80*/  UMOV UR11, UR59 ;  /* 0x0000003b000b7c82 */ /* 0x000fe20008000000 */
[----:B---3--:R-:W-:Y:S01]  /*2d90*/  UMOV UR69, UR17 ;  /* 0x0000001100457c82 */ /* 0x008fe20008000000 */
[----:B------:R-:W1:Y:S01]  /*2da0*/  LDCU UR17, c[0x0][0x38c] ;  /* 0x00007180ff1177ac */ /* 0x000e620008000800 */
[----:B------:R-:W-:Y:S01]  /*2db0*/  UMOV UR60, UR69 ;  /* 0x00000045003c7c82 */ /* 0x000fe20008000000 */
[----:B------:R-:W-:Y:S01]  /*2dc0*/  UMOV UR12, UR69 ;  /* 0x00000045000c7c82 */ /* 0x000fe20008000000 */
[----:B------:R-:W-:Y:S01]  /*2dd0*/  UTMALDG.4D [UR56], [UR6], desc[UR72] ;  /* 0x00004838060075b4 */ /* 0x000fe20008019000 */
[----:B------:R-:W-:Y:S01]  /*2de0*/  UMOV UR52, UR69 ;  /* 0x0000004500347c82 */ /* 0x000fe20008000000 */
[----:B----4-:R-:W-:Y:S01]  /*2df0*/  UIADD3 UR24, UPT, UPT, UR18, 0x20c00, URZ ;  /* 0x00020c0012187890 */ /* 0x010fe2000fffe0ff */
[----:B------:R-:W-:Y:S01]  /*2e00*/  UMOV UR27, UR51 ;  /* 0x00000033001b7c82 */ /* 0x000fe20008000000 */
[----:B------:R-:W-:Y:S01]  /*2e10*/  UMOV UR28, UR69 ;  /* 0x00000045001c7c82 */ /* 0x000fe20008000000 */
[----:B------:R-:W-:Y:S01]  /*2e20*/  UMOV UR44, UR69 ;  /* 0x00000045002c7c82 */ /* 0x000fe20008000000 */
[----:B------:R-:W-:Y:S01]  /*2e30*/  UMOV UR36, UR69 ;  /* 0x0000004500247c82 */ /* 0x000fe20008000000 */
[----:B------:R3:W-:Y:S01]  /*2e40*/  UTMALDG.4D [UR8], [UR6], desc[UR72] ;  /* 0x00004808060075b4 */ /* 0x0007e20008019000 */
[----:B------:R-:W-:Y:S01]  /*2e50*/  UMOV UR20, UR69 ;  /* 0x0000004500147c82 */ /* 0x000fe20008000000 */
[----:B------:R4:W-:Y:S02]  /*2e60*/  UTMALDG.4D [UR48], [UR6], desc[UR72] ;  /* 0x00004830060075b4 */ /* 0x0009e40008019000 */
[----:B------:R5:W-:Y:S01]  /*2e70*/  UTMALDG.4D [UR24], [UR6], desc[UR72] ;  /* 0x00004818060075b4 */ /* 0x000be20008019000 */
[----:B------:R2:W-:Y:S01]  /*2e80*/  UTMALDG.4D [UR40], [UR6], desc[UR72] ;  /* 0x00004828060075b4 */ /* 0x0005e20008019000 */
[----:B---3--:R-:W-:Y:S01]  /*2e90*/  UIADD3 UR8, UPT, UPT, UR18, 0x21400, URZ ;  /* 0x0002140012087890 */ /* 0x008fe2000fffe0ff */
[----:B------:R-:W-:Y:S01]  /*2ea0*/  UMOV UR11, UR43 ;  /* 0x0000002b000b7c82 */ /* 0x000fe20008000000 */
[----:B----4-:R-:W-:Y:S07]  /*2eb0*/  UIADD3 UR48, UPT, UPT, UR69, 0x1, URZ ;  /* 0x0000000145307890 */ /* 0x010fee000fffe0ff */
[----:B------:R3:W-:Y:S01]  /*2ec0*/  UTMALDG.4D [UR8], [UR6], desc[UR72] ;  /* 0x00004808060075b4 */ /* 0x0007e20008019000 */
[----:B-1----:R-:W-:Y:S03]  /*2ed0*/  UISETP.NE.AND UP1, UPT, UR48, UR17, UPT ;  /* 0x000000113000728c */ /* 0x002fe6000bf25270 */
[----:B------:R-:W-:Y:S01]  /*2ee0*/  UMOV UR17, UR16 ;  /* 0x0000001000117c82 */ /* 0x000fe20008000000 */
[----:B-----5:R-:W-:Y:S01]  /*2ef0*/  UIADD3 UR24, UPT, UPT, UR18, 0x21c00, URZ ;  /* 0x00021c0012187890 */ /* 0x020fe2000fffe0ff */
[----:B------:R-:W-:Y:S01]  /*2f00*/  UTMALDG.4D [UR32], [UR6], desc[UR72] ;  /* 0x00004820060075b4 */ /* 0x000fe20008019000 */
[----:B------:R-:W-:Y:S01]  /*2f10*/  UIADD3 UR16, UPT, UPT, UR18, 0x22000, URZ ;  /* 0x0002200012107890 */ /* 0x000fe2000fffe0ff */
[----:B------:R-:W-:Y:S01]  /*2f20*/  UMOV UR27, UR35 ;  /* 0x00000023001b7c82 */ /* 0x000fe20008000000 */
[----:B--2---:R-:W-:Y:S05]  /*2f30*/  UIADD3 UR40, UPT, UPT, UR74, 0x1, URZ ;  /* 0x000000014a287890 */ /* 0x004fea000fffe0ff */
[----:B------:R1:W-:Y:S01]  /*2f40*/  UTMALDG.4D [UR24], [UR6], desc[UR72] ;  /* 0x00004818060075b4 */ /* 0x0003e20008019000 */
[----:B------:R-:W-:Y:S04]  /*2f50*/  @UP1 UIADD3 UR40, UPT, UPT, UR74, URZ, URZ ;  /* 0x000000ff4a281290 */ /* 0x000fe8000fffe0ff */
[----:B------:R-:W-:Y:S02]  /*2f60*/  UISETP.NE.AND UP0, UPT, UR40, UR71, UPT ;  /* 0x000000472800728c */ /* 0x000fe4000bf05270 */
[----:B---3--:R-:W-:Y:S01]  /*2f70*/  UIADD3 UR8, UPT, UPT, UR18, 0x22400, URZ ;  /* 0x0002240012087890 */ /* 0x008fe2000fffe0ff */
[----:B------:R-:W-:Y:S02]  /*2f80*/  UMOV UR11, UR19 ;  /* 0x00000013000b7c82 */ /* 0x000fe40008000000 */
[----:B------:R-:W-:Y:S02]  /*2f90*/  UMOV UR18, UR76 ;  /* 0x0000004c00127c82 */ /* 0x000fe40008000000 */
[----:B------:R-:W-:Y:S04]  /*2fa0*/  UTMALDG.4D [UR16], [UR6], desc[UR72] ;  /* 0x00004810060075b4 */ /* 0x000fe80008019000 */
[----:B------:R2:W-:Y:S01]  /*2fb0*/  UTMALDG.4D [UR8], [UR6], desc[UR72] ;  /* 0x00004808060075b4 */ /* 0x0005e20008019000 */
[----:B-1----:R-:W-:Y:S02]  /*2fc0*/  UIADD3 UR24, UPT, UPT, UR47, 0x1, URZ ;  /* 0x000000012f187890 */ /* 0x002fe4000fffe0ff */
[----:B------:R-:W-:Y:S07]  /*2fd0*/  @UP0 UIADD3 UR24, UPT, UPT, UR47, URZ, URZ ;  /* 0x000000ff2f180290 */ /* 0x000fee000fffe0ff */
[----:B------:R-:W-:Y:S01]  /*2fe0*/  UMOV UR47, UR24 ;  /* 0x00000018002f7c82 */ /* 0x000fe20008000000 */
[----:B--2---:R-:W-:Y:S02]  /*2ff0*/  USEL UR6, UR40, URZ, UP0 ;  /* 0x000000ff28067287 */ /* 0x004fe40008000000 */
[----:B------:R-:W-:Y:S02]  /*3000*/  UISETP.NE.AND UP0, UPT, UR77, UR54, UPT ;  /* 0x000000364d00728c */ /* 0x000fe4000bf05270 */
[----:B------:R-:W-:Y:S02]  /*3010*/  USEL UR7, UR48, URZ, UP1 ;  /* 0x000000ff30077287 */ /* 0x000fe40008800000 */
[----:B------:R-:W-:Y:S04]  /*3020*/  IMAD.U32 R32, RZ, RZ, UR6 ;  /* 0x00000006ff207e24 */ /* 0x000fe8000f8e00ff */
[----:B------:R-:W-:Y:S01]  /*3030*/  IMAD.U32 R2, RZ, RZ, UR7 ;  /* 0x00000007ff027e24 */ /* 0x000fe2000f8e00ff */
[----:B------:R-:W-:Y:S06]  /*3040*/  BRA.U UP0, `(.L_x_22) ;  /* 0xffffffed00cc7547 */ /* 0x000fec000b83ffff */
.L_x_17:
[----:B------:R-:W-:Y:S01]  /*3050*/  ULEA UR4, UR55, UR22, 0x3 ;  /* 0x0000001637047291 */ /* 0x000fe2000f8e18ff */
[----:B------:R-:W-:Y:S01]  /*3060*/  MOV R3, UR62 ;  /* 0x0000003e00037c02 */ /* 0x000fe20008000f00 */
[----:B------:R-:W-:Y:S01]  /*3070*/  @!P1 SYNCS.ARRIVE.TRANS64.A1T0 RZ, [UR22+0x98], RZ ;  /* 0x000098ffffff99a7 */ /* 0x000fe20008100016 */
[----:B------:R-:W-:Y:S02]  /*3080*/  UISETP.GE.AND UP0, UPT, UR63, 0x1, UPT ;  /* 0x000000013f00788c */ /* 0x000fe4000bf06270 */
[----:B------:R-:W-:-:S04]  /*3090*/  SHF.L.U32 R3, R3, 0x1f, RZ ;  /* 0x0000001f03037819 */ /* 0x000fc800000006ff */
[----:B--2---:R1:W2:Y:S03]  /*30a0*/  SYNCS.PHASECHK.TRANS64.TRYWAIT P0, [UR4+0x30], R3 ;  /* 0x00003003ff0075a7 */ /* 0x0042a60008001104 */
[----:B------:R-:W-:Y:S05]  /*30b0*/  BRA.U !UP0, `(.L_x_23) ;  /* 0x0000001908ac7547 */ /* 0x000fea000b800000 */
[----:B------:R-:W3:Y:S01]  /*30c0*/  LDCU.128 UR12, c[0x0][0x480] ;  /* 0x00009000ff0c77ac */ /* 0x000ee20008000c00 */
[----:B------:R-:W-:Y:S01]  /*30d0*/  R2UR UR49, R29 ;  /* 0x000000001d3172ca */ /* 0x000fe200000e0000 */
[----:B------:R-:W-:Y:S01]  /*30e0*/  IMAD.U32 R28, RZ, RZ, UR63 ;  /* 0x0000003fff1c7e24 */ /* 0x000fe2000f8e00ff */
[----:B------:R-:W4:Y:S01]  /*30f0*/  LDCU.64 UR4, c[0x0][0x490] ;  /* 0x00009200ff0477ac */ /* 0x000f220008000a00 */
[----:B------:R-:W-:Y:S01]  /*3100*/  UIADD3 UR54, UPT, UPT, UR63, UR54, URZ ;  /* 0x000000363f367290 */ /* 0x000fe2000fffe0ff */
[----:B------:R-:W1:Y:S09]  /*3110*/  LDCU UR71, c[0x0][0x390] ;  /* 0x00007200ff4777ac */ /* 0x000e720008000800 */
[----:B------:R-:W-:-:S02]  /*3120*/  UIADD3 UR29, UPT, UPT, UR49, 0x8, URZ ;  /* 0x00000008311d7890 */ /* 0x000fc4000fffe0ff */
[----:B------:R-:W-:Y:S02]  /*3130*/  UIADD3 UR27, UPT, UPT, UR49, 0x18, URZ ;  /* 0x00000018311b7890 */ /* 0x000fe4000fffe0ff */
[----:B------:R-:W-:Y:S02]  /*3140*/  UIADD3 UR25, UPT, UPT, UR49, 0x28, URZ ;  /* 0x0000002831197890 */ /* 0x000fe4000fffe0ff */
[----:B---3--:R-:W-:Y:S02]  /*3150*/  UIMAD.WIDE.U32 UR6, UR29, UR13, URZ ;  /* 0x0000000d1d0672a5 */ /* 0x008fe4000f8e00ff */
        /* <DEDUP_REMOVED lines=25> */
[----:B----4-:R-:W-:Y:S02]  /*32f0*/  UIMAD.WIDE.U32 UR44, UR18, UR4, URZ ;  /* 0x00000004122c72a5 */ /* 0x010fe4000f8e00ff */
        /* <DEDUP_REMOVED lines=23> */
[----:B------:R-:W3:Y:S01]  /*3470*/  LDCU.64 UR8, c[0x0][0x4b0] ;  /* 0x00009600ff0877ac */ /* 0x000ee20008000a00 */
[----:B------:R-:W3:Y:S01]  /*3480*/  LDCU.64 UR6, c[0x0][0x4d0] ;  /* 0x00009a00ff0677ac */ /* 0x000ee20008000a00 */
        /* <DEDUP_REMOVED lines=18> */
[----:B------:R-:W-:Y:S02]  /*35b0*/  USEL UR48, UR17, UR35, !UP0 ;  /* 0x0000002311307287 */ /* 0x000fe4000c000000 */
[----:B------:R-:W-:-:S02]  /*35c0*/  UIMAD UR24, UR12, UR40, UR24 ;  /* 0x000000280c1872a4 */ /* 0x000fc4000f8e0218 */
[----:B------:R-:W-:Y:S01]  /*35d0*/  USEL UR49, UR18, UR36, !UP0 ;  /* 0x0000002412317287 */ /* 0x000fe2000c000000 */
[----:B------:R-:W-:Y:S01]  /*35e0*/  IMAD.U32 R18, RZ, RZ, UR37 ;  /* 0x00000025ff127e24 */ /* 0x000fe2000f8e00ff */
[----:B------:R-:W-:Y:S01]  /*35f0*/  USEL UR45, UR16, UR34, !UP0 ;  /* 0x00000022102d7287 */ /* 0x000fe2000c000000 */
[----:B------:R-:W-:Y:S01]  /*3600*/  IMAD.U32 R14, RZ, RZ, UR48 ;  /* 0x00000030ff0e7e24 */ /* 0x000fe2000f8e00ff */
[----:B------:R-:W-:Y:S02]  /*3610*/  UIADD3 UR36, UPT, UPT, -UR37, URZ, URZ ;  /* 0x000000ff25247290 */ /* 0x000fe4000fffe1ff */
[----:B------:R-:W-:Y:S01]  /*3620*/  UIADD3 UR34, UPT, UPT, -UR48, URZ, URZ ;  /* 0x000000ff30227290 */ /* 0x000fe2000fffe1ff */
[----:B------:R-:W-:Y:S01]  /*3630*/  MOV R16, UR49 ;  /* 0x0000003100107c02 */ /* 0x000fe20008000f00 */
[----:B---3--:R-:W-:Y:S01]  /*3640*/  UIMAD UR32, UR32, UR8, UR6 ;  /* 0x00000008202072a4 */ /* 0x008fe2000f8e0206 */
[----:B------:R-:W-:Y:S01]  /*3650*/  MOV R12, UR45 ;  /* 0x0000002d000c7c02 */ /* 0x000fe20008000f00 */
[----:B------:R-:W-:-:S02]  /*3660*/  UIMAD UR29, UR29, UR8, UR6 ;  /* 0x000000081d1d72a4 */ /* 0x000fc4000f8e0206 */
[----:B------:R-:W-:Y:S02]  /*3670*/  UIMAD UR28, UR28, UR8, UR6 ;  /* 0x000000081c1c72a4 */ /* 0x000fe4000f8e0206 */
        /* <DEDUP_REMOVED lines=10> */
[----:B------:R-:W-:Y:S01]  /*3720*/  USEL UR43, UR14, UR19, !UP0 ;  /* 0x000000130e2b7287 */ /* 0x000fe2000c000000 */
[----:B------:R-:W-:Y:S01]  /*3730*/  MOV R7, UR25 ;  /* 0x0000001900077c02 */ /* 0x000fe20008000f00 */
[----:B------:R-:W-:Y:S01]  /*3740*/  UIMAD UR21, UR15, UR36, UR21 ;  /* 0x000000240f1572a4 */ /* 0x000fe2000f8e0215 */
[----:B------:R-:W-:Y:S01]  /*3750*/  IMAD.U32 R5, RZ, RZ, UR20 ;  /* 0x00000014ff057e24 */ /* 0x000fe2000f8e00ff */
[----:B------:R-:W-:Y:S01]  /*3760*/  UIMAD UR17, UR15, UR34, UR17 ;  /* 0x000000220f1172a4 */ /* 0x000fe2000f8e0211 */
[----:B-1----:R-:W-:Y:S01]  /*3770*/  MOV R3, UR6 ;  /* 0x0000000600037c02 */ /* 0x002fe20008000f00 */
[----:B------:R-:W-:Y:S01]  /*3780*/  USEL UR44, UR13, UR33, !UP0 ;  /* 0x000000210d2c7287 */ /* 0x000fe2000c000000 */
[----:B------:R-:W-:Y:S01]  /*3790*/  MOV R8, UR43 ;  /* 0x0000002b00087c02 */ /* 0x000fe20008000f00 */
[----:B------:R-:W-:-:S02]  /*37a0*/  USEL UR4, UR11, UR4, !UP0 ;  /* 0x000000040b047287 */ /* 0x000fc4000c000000 */
[----:B------:R-:W-:Y:S02]  /*37b0*/  UIADD3 UR33, UPT, UPT, -UR45, URZ, URZ ;  /* 0x000000ff2d217290 */ /* 0x000fe4000fffe1ff */
[----:B------:R-:W-:Y:S01]  /*37c0*/  UIADD3 UR12, UPT, UPT, -UR43, URZ, URZ ;  /* 0x000000ff2b0c7290 */ /* 0x000fe2000fffe1ff */
[----:B------:R-:W-:Y:S01]  /*37d0*/  IMAD.U32 R10, RZ, RZ, UR44 ;  /* 0x0000002cff0a7e24 */ /* 0x000fe2000f8e00ff */
[----:B------:R-:W-:Y:S01]  /*37e0*/  UIMAD UR8, UR21, UR9, UR7 ;  /* 0x00000009150872a4 */ /* 0x000fe2000f8e0207 */
[----:B------:R-:W-:Y:S01]  /*37f0*/  IMAD.U32 R6, RZ, RZ, UR4 ;  /* 0x00000004ff067e24 */ /* 0x000fe2000f8e00ff */
[----:B------:R-:W-:Y:S02]  /*3800*/  UIMAD UR6, UR17, UR9, UR7 ;  /* 0x00000009110672a4 */ /* 0x000fe4000f8e0207 */
[----:B------:R-:W-:Y:S02]  /*3810*/  USEL UR42, UR10, UR5, !UP0 ;  /* 0x000000050a2a7287 */ /* 0x000fe4000c000000 */
[----:B------:R-:W-:Y:S01]  /*3820*/  UIMAD UR16, UR15, UR33, UR16 ;  /* 0x000000210f1072a4 */ /* 0x000fe2000f8e0210 */
[----:B------:R-:W-:Y:S01]  /*3830*/  IMAD.U32 R26, RZ, RZ, UR8 ;  /* 0x00000008ff1a7e24 */ /* 0x000fe2000f8e00ff */
[----:B------:R-:W-:Y:S01]  /*3840*/  UIMAD UR12, UR15, UR12, UR14 ;  /* 0x0000000c0f0c72a4 */ /* 0x000fe2000f8e020e */
[----:B------:R-:W-:Y:S01]  /*3850*/  IMAD.U32 R24, RZ, RZ, UR6 ;  /* 0x00000006ff187e24 */ /* 0x000fe2000f8e00ff */
[----:B------:R-:W-:Y:S01]  /*3860*/  UIADD3 UR5, UPT, UPT, -UR4, URZ, URZ ;  /* 0x000000ff04057290 */ /* 0x000fe2000fffe1ff */
[----:B------:R-:W-:Y:S01]  /*3870*/  MOV R4, UR42 ;  /* 0x0000002a00047c02 */ /* 0x000fe20008000f00 */
[----:B------:R-:W-:-:S02]  /*3880*/  UIADD3 UR35, UPT, UPT, -UR49, URZ, URZ ;  /* 0x000000ff31237290 */ /* 0x000fc4000fffe1ff */
[----:B------:R-:W-:Y:S02]  /*3890*/  UIADD3 UR19, UPT, UPT, -UR44, URZ, URZ ;  /* 0x000000ff2c137290 */ /* 0x000fe4000fffe1ff */
[----:B------:R-:W-:Y:S02]  /*38a0*/  UIADD3 UR4, UPT, UPT, -UR42, URZ, URZ ;  /* 0x000000ff2a047290 */ /* 0x000fe4000fffe1ff */
[----:B------:R-:W-:Y:S02]  /*38b0*/  UIMAD UR8, UR16, UR9, UR7 ;  /* 0x00000009100872a4 */ /* 0x000fe4000f8e0207 */
[----:B------:R-:W-:Y:S02]  /*38c0*/  UIMAD UR6, UR12, UR9, UR7 ;  /* 0x000000090c0672a4 */ /* 0x000fe4000f8e0207 */
[----:B------:R-:W-:Y:S02]  /*38d0*/  UIMAD UR18, UR15, UR35, UR18 ;  /* 0x000000230f1272a4 */ /* 0x000fe4000f8e0212 */
[----:B------:R-:W-:Y:S01]  /*38e0*/  UIMAD UR13, UR15, UR19, UR13 ;  /* 0x000000130f0d72a4 */ /* 0x000fe2000f8e020d */
[----:B------:R-:W-:Y:S01]  /*38f0*/  MOV R23, UR8 ;  /* 0x0000000800177c02 */ /* 0x000fe20008000f00 */
[----:B------:R-:W-:Y:S01]  /*3900*/  UIMAD UR11, UR15, UR5, UR11 ;  /* 0x000000050f0b72a4 */ /* 0x000fe2000f8e020b */
[----:B------:R-:W-:Y:S01]  /*3910*/  MOV R21, UR6 ;  /* 0x0000000600157c02 */ /* 0x000fe20008000f00 */
[----:B------:R-:W-:-:S02]  /*3920*/  UIMAD UR10, UR15, UR4, UR10 ;  /* 0x000000040f0a72a4 */ /* 0x000fc4000f8e020a */
[----:B------:R-:W-:Y:S02]  /*3930*/  UIMAD UR18, UR18, UR9, UR7 ;  /* 0x00000009121272a4 */ /* 0x000fe4000f8e0207 */
[----:B------:R-:W-:Y:S02]  /*3940*/  UIMAD UR13, UR13, UR9, UR7 ;  /* 0x000000090d0d72a4 */ /* 0x000fe4000f8e0207 */
[----:B------:R-:W-:Y:S02]  /*3950*/  UIMAD UR8, UR11, UR9, UR7 ;  /* 0x000000090b0872a4 */ /* 0x000fe4000f8e0207 */
[----:B------:R-:W-:Y:S01]  /*3960*/  UIMAD UR6, UR10, UR9, UR7 ;  /* 0x000000090a0672a4 */ /* 0x000fe2000f8e0207 */
[----:B------:R-:W-:Y:S01]  /*3970*/  MOV R25, UR18 ;  /* 0x0000001200197c02 */ /* 0x000fe20008000f00 */
[----:B------:R-:W-:Y:S01]  /*3980*/  IMAD.U32 R22, RZ, RZ, UR13 ;  /* 0x0000000dff167e24 */ /* 0x000fe2000f8e00ff */
[----:B------:R-:W1:Y:S01]  /*3990*/  LDCU.64 UR14, c[0x0][0x4b8] ;  /* 0x00009700ff0e77ac */ /* 0x000e620008000a00 */
[----:B------:R-:W-:-:S02]  /*39a0*/  IMAD.U32 R20, RZ, RZ, UR8 ;  /* 0x00000008ff147e24 */ /* 0x000fc4000f8e00ff */
[----:B------:R-:W-:Y:S01]  /*39b0*/  MOV R19, UR6 ;  /* 0x0000000600137c02 */ /* 0x000fe20008000f00 */
[----:B------:R-:W3:Y:S01]  /*39c0*/  LDCU.64 UR4, c[0x0][0x4d8] ;  /* 0x00009b00ff0477ac */ /* 0x000ee20008000a00 */
[----:B------:R-:W-:Y:S02]  /*39d0*/  UIADD3 UR75, UPT, UPT, UR41, 0x8, URZ ;  /* 0x00000008294b7890 */ /* 0x000fe4000fffe0ff */
[----:B------:R-:W-:Y:S02]  /*39e0*/  UIADD3 UR67, UPT, UPT, UR41, 0x10, URZ ;  /* 0x0000001029437890 */ /* 0x000fe4000fffe0ff */
[----:B------:R-:W-:Y:S02]  /*39f0*/  UIADD3 UR59, UPT, UPT, UR41, 0x18, URZ ;  /* 0x00000018293b7890 */ /* 0x000fe4000fffe0ff */
[----:B------:R-:W-:Y:S02]  /*3a00*/  UIADD3 UR51, UPT, UPT, UR41, 0x20, URZ ;  /* 0x0000002029337890 */ /* 0x000fe4000fffe0ff */
[----:B------:R-:W-:-:S02]  /*3a10*/  UIADD3 UR43, UPT, UPT, UR41, 0x28, URZ ;  /* 0x00000028292b7890 */ /* 0x000fc4000fffe0ff */
[----:B------:R-:W-:Y:S02]  /*3a20*/  UIADD3 UR35, UPT, UPT, UR41, 0x30, URZ ;  /* 0x0000003029237890 */ /* 0x000fe4000fffe0ff */
[----:B------:R-:W-:-:S12]  /*3a30*/  UIADD3 UR19, UPT, UPT, UR41, 0x38, URZ ;  /* 0x0000003829137890 */ /* 0x000fd8000fffe0ff */
.L_x_28:
        /* <DEDUP_REMOVED lines=9> */
.L_x_24:
[----:B------:R-:W-:Y:S01]  /*3ad0*/  R2UR UR6, R33 ;  /* 0x00000000210672ca */ /* 0x000fe200000e0000 */
[----:B------:R-:W-:Y:S11]  /*3ae0*/  BSSY.RECONVERGENT B0, `(.L_x_26) ;  /* 0x0000005000007945 */ /* 0x000ff60003800200 */
[----:B------:R-:W-:Y:S01]  /*3af0*/  @!UPT UIADD3 URZ, UPT, UPT, URZ, URZ, URZ ;  /* 0x000000fffffff290 */ /* 0x000fe2000fffe0ff */
[----:B------:R4:W-:Y:S01]  /*3b00*/  @!P2 SYNCS.ARRIVE.TRANS64 RZ, [UR6], R30 ;  /* 0x0000001effffa9a7 */ /* 0x0009e20008000006 */
[----:B------:R-:W-:Y:S05]  /*3b10*/  @P3 BRA `(.L_x_27) ;  /* 0x0000000000043947 */ /* 0x000fea0003800000 */
[----:B-1-3--:R-:W-:Y:S05]  /*3b20*/  BPT.TRAP 0x1 ;  /* 0x000000040000795c */ /* 0x00afea0000300000 */
.L_x_27:
[----:B-1-3--:R-:W-:Y:S05]  /*3b30*/  BSYNC.RECONVERGENT B0 ;  /* 0x0000000000007941 */ /* 0x00afea0003800200 */
.L_x_26:
[----:B------:R-:W-:Y:S01]  /*3b40*/  R2UR UR32, R2 ;  /* 0x00000000022072ca */ /* 0x000fe200000e0000 */
[----:B------:R-:W1:Y:S01]  /*3b50*/  LDCU.64 UR44, c[0x0][0x348] ;  /* 0x00006900ff2c77ac */ /* 0x000e620008000a00 */
[----:B------:R-:W-:Y:S02]  /*3b60*/  R2UR UR17, R32 ;  /* 0x00000000201172ca */ /* 0x000fe400000e0000 */
[----:B------:R-:W-:Y:S01]  /*3b70*/  R2UR UR37, R18 ;  /* 0x00000000122572ca */ /* 0x000fe200000e0000 */
[----:B------:R-:W-:Y:S01]  /*3b80*/  UIADD3 UR9, UPT, UPT, UR55, 0x1, URZ ;  /* 0x0000000137097890 */ /* 0x000fe2000fffe0ff */
[----:B------:R-:W-:Y:S01]  /*3b90*/  MOV.SPILL R39, UR35 ;  /* 0x0000002300277c02 */ /* 0x000fe20009000f00 */
[----:B------:R-:W-:Y:S01]  /*3ba0*/  ULEA UR18, UR55, UR22, 0xe ;  /* 0x0000001637127291 */ /* 0x000fe2000f8e70ff */
[----:B------:R-:W-:Y:S01]  /*3bb0*/  R2UR UR33, R33 ;  /* 0x00000000212172ca */ /* 0x000fe200000e0000 */
[----:B------:R-:W-:Y:S01]  /*3bc0*/  UISETP.NE.AND UP0, UPT, UR9, 0x6, UPT ;  /* 0x000000060900788c */ /* 0x000fe2000bf05270 */
[----:B------:R-:W-:Y:S01]  /*3bd0*/  R2UR UR35, R17 ;  /* 0x00000000112372ca */ /* 0x000fe200000e0000 */
[----:B------:R-:W-:Y:S01]  /*3be0*/  USHF.L.U32 UR34, UR47, 0x6, URZ ;  /* 0x000000062f227899 */ /* 0x000fe200080006ff */
[----:B------:R-:W-:Y:S01]  /*3bf0*/  R2UR UR36, R26 ;  /* 0x000000001a2472ca */ /* 0x000fe200000e0000 */
[----:B------:R-:W-:Y:S01]  /*3c00*/  UIMAD UR7, UR32, UR14, UR4 ;  /* 0x0000000e200772a4 */ /* 0x000fe2000f8e0204 */
[----:B------:R-:W-:Y:S01]  /*3c10*/  MOV.SPILL R38, UR32 ;  /* 0x0000002000267c02 */ /* 0x000fe20009000f00 */
[----:B------:R-:W-:Y:S01]  /*3c20*/  USEL UR8, URZ, 0x1, UP0 ;  /* 0x00000001ff087887 */ /* 0x000fe20008000000 */
[----:B------:R-:W-:Y:S01]  /*3c30*/  MOV.SPILL R32, UR51 ;  /* 0x0000003300207c02 */ /* 0x000fe20009000f00 */
[----:B------:R-:W-:Y:S01]  /*3c40*/  UIMAD UR6, UR17, UR15, UR5 ;  /* 0x0000000f110672a4 */ /* 0x000fe2000f8e0205 */
[----:B------:R-:W-:Y:S01]  /*3c50*/  IMAD.U32 R2, RZ, RZ, UR37 ;  /* 0x00000025ff027e24 */ /* 0x000fe2000f8e00ff */
[----:B------:R-:W-:Y:S01]  /*3c60*/  ULOP3.LUT UR62, UR62, UR8, URZ, 0x3c, !UPT ;  /* 0x000000083e3e7292 */ /* 0x000fe2000f8e3cff */
[----:B--2---:R-:W-:Y:S01]  /*3c70*/  MOV.SPILL R29, UR67 ;  /* 0x00000043001d7c02 */ /* 0x004fe20009000f00 */
[----:B------:R-:W-:Y:S01]  /*3c80*/  USEL UR55, UR9, URZ, UP0 ;  /* 0x000000ff09377287 */ /* 0x000fe20008000000 */
[----:B------:R-:W-:Y:S01]  /*3c90*/  IMAD.U32 R37, RZ, RZ, UR33 ;  /* 0x00000021ff257e24 */ /* 0x000fe2000f8e00ff */
[----:B-1----:R-:W-:Y:S01]  /*3ca0*/  UIADD3 UR20, UP1, UPT, UR44, 0x80, URZ ;  /* 0x000000802c147890 */ /* 0x002fe2000ff3e0ff */
[----:B------:R-:W-:Y:S01]  /*3cb0*/  R2UR UR53, R2 ;  /* 0x00000000023572ca */ /* 0x000fe200000e0000 */
[----:B------:R-:W-:Y:S01]  /*3cc0*/  UPRMT UR9, UR7, 0x40, UR6 ;  /* 0x0000004007097896 */ /* 0x000fe20008000006 */
[----:B------:R-:W-:Y:S01]  /*3cd0*/  IMAD.U32 R2, RZ, RZ, UR62 ;  /* 0x0000003eff027e24 */ /* 0x000fe2000f8e00ff */
[----:B------:R-:W-:Y:S01]  /*3ce0*/  UIADD3.X UR21, UPT, UPT, URZ, UR45, URZ, UP1, !UPT ;  /* 0x0000002dff157290 */ /* 0x000fe20008ffe4ff */
[----:B------:R-:W-:Y:S01]  /*3cf0*/  IMAD.U32 R36, RZ, RZ, UR35 ;  /* 0x00000023ff247e24 */ /* 0x000fe2000f8e00ff */
[----:B------:R-:W-:Y:S01]  /*3d00*/  UIADD3 UR32, UPT, UPT, UR18, 0x6800, URZ ;  /* 0x0000680012207890 */ /* 0x000fe2000fffe0ff */
[----:B------:R-:W-:Y:S01]  /*3d10*/  IMAD.U32 R35, RZ, RZ, UR36 ;  /* 0x00000024ff237e24 */ /* 0x000fe2000f8e00ff */
[----:B------:R-:W-:Y:S01]  /*3d20*/  ULEA UR8, UR55, UR22, 0x3 ;  /* 0x0000001637087291 */ /* 0x000fe2000f8e18ff */
[----:B------:R-:W-:Y:S01]  /*3d30*/  SHF.L.U32 R42, R2, 0x1f, RZ ;  /* 0x0000001f022a7819 */ /* 0x000fe200000006ff */
[----:B------:R-:W-:Y:S01]  /*3d40*/  UPRMT UR16, UR9, 0x5410, URZ ;  /* 0x0000541009107896 */ /* 0x000fe200080000ff */
[----:B------:R-:W-:Y:S01]  /*3d50*/  R2UR UR49, R37 ;  /* 0x00000000253172ca */ /* 0x000fe200000e0000 */
[----:B------:R-:W-:Y:S01]  /*3d60*/  UIADD3 UR50, UPT, UPT, UR34, 0x20, URZ ;  /* 0x0000002022327890 */ /* 0x000fe2000fffe0ff */
[----:B------:R-:W-:Y:S01]  /*3d70*/  R2UR UR51, R36 ;  /* 0x00000000243372ca */ /* 0x000fe200000e0000 */
[----:B------:R-:W-:Y:S01]  /*3d80*/  UIADD3 UR48, UPT, UPT, UR18, 0x6c00, URZ ;  /* 0x00006c0012307890 */ /* 0x000fe2000fffe0ff */
[----:B------:R-:W-:Y:S01]  /*3d90*/  R2UR UR52, R35 ;  /* 0x00000000233472ca */ /* 0x000fe200000e0000 */
[----:B------:R-:W-:Y:S01]  /*3da0*/  UIADD3 UR64, UPT, UPT, UR18, 0x7000, URZ ;  /* 0x0000700012407890 */ /* 0x000fe2000fffe0ff */
[----:B------:R1:W2:Y:S01]  /*3db0*/  SYNCS.PHASECHK.TRANS64.TRYWAIT P0, [UR8+0x30], R42 ;  /* 0x0000302aff0075a7 */ /* 0x0002a20008001108 */
[----:B------:R-:W-:Y:S01]  /*3dc0*/  R2UR UR69, R16 ;  /* 0x00000000104572ca */ /* 0x000fe200000e0000 */
[----:B------:R3:W-:Y:S01]  /*3dd0*/  UTMALDG.4D.IM2COL [UR32], [UR20], UR16 ;  /* 0x00000020140073b4 */ /* 0x0007e20008058010 */
[----:B------:R-:W-:Y:S01]  /*3de0*/  R2UR UR67, R15 ;  /* 0x000000000f4372ca */ /* 0x000fe200000e0000 */
[----:B------:R-:W-:Y:S01]  /*3df0*/  UMOV UR77, UR17 ;  /* 0x00000011004d7c82 */ /* 0x000fe20008000000 */
[----:B------:R-:W-:Y:S01]  /*3e00*/  R2UR UR68, R25 ;  /* 0x00000000194472ca */ /* 0x000fe200000e0000 */
[----:B------:R-:W-:Y:S01]  /*3e10*/  UMOV UR65, UR33 ;  /* 0x0000002100417c82 */ /* 0x000fe20008000000 */
[----:B------:R-:W-:Y:S01]  /*3e20*/  R2UR UR61, R14 ;  /* 0x000000000e3d72ca */ /* 0x000fe200000e0000 */
[----:B------:R-:W-:Y:S01]  /*3e30*/  UMOV UR66, UR34 ;  /* 0x0000002200427c82 */ /* 0x000fe20008000000 */
[----:B------:R-:W-:Y:S01]  /*3e40*/  UIADD3 UR24, UPT, UPT, UR18, 0x7400, URZ ;  /* 0x0000740012187890 */ /* 0x000fe2000fffe0ff */
[----:B------:R-:W-:Y:S01]  /*3e50*/  R2UR UR60, R24 ;  /* 0x00000000183c72ca */ /* 0x000fe200000e0000 */
[----:B------:R5:W-:Y:S01]  /*3e60*/  UTMALDG.4D.IM2COL [UR48], [UR20], UR16 ;  /* 0x00000030140073b4 */ /* 0x000be20008058010 */
[----:B------:R-:W-:Y:S01]  /*3e70*/  UMOV UR25, UR33 ;  /* 0x0000002100197c82 */ /* 0x000fe20008000000 */
[----:B------:R-:W-:Y:S01]  /*3e80*/  UIADD3 UR56, UPT, UPT, UR18, 0x7800, URZ ;  /* 0x0000780012387890 */ /* 0x000fe2000fffe0ff */
[----:B------:R-:W-:Y:S01]  /*3e90*/  MOV.SPILL R35, UR59 ;  /* 0x0000003b00237c02 */ /* 0x000fe20009000f00 */
[----:B------:R-:W-:Y:S01]  /*3ea0*/  UMOV UR29, UR69 ;  /* 0x00000045001d7c82 */ /* 0x000fe20008000000 */
[----:B------:R-:W-:Y:S01]  /*3eb0*/  UMOV UR27, UR67 ;  /* 0x00000043001b7c82 */ /* 0x000fe20008000000 */
[----:B------:R-:W-:Y:S01]  /*3ec0*/  R2UR UR59, R13 ;  /* 0x000000000d3b72ca */ /* 0x000fe200000e0000 */
[----:B------:R-:W-:Y:S01]  /*3ed0*/  UMOV UR28, UR68 ;  /* 0x00000044001c7c82 */ /* 0x000fe20008000000 */
[----:B------:R1:W-:Y:S01]  /*3ee0*/  UTMALDG.4D.IM2COL [UR64], [UR20], UR16 ;  /* 0x00000040140073b4 */ /* 0x0003e20008058010 */
[----:B------:R-:W-:Y:S01]  /*3ef0*/  UMOV UR41, UR33 ;  /* 0x0000002100297c82 */ /* 0x000fe20008000000 */
[----:B------:R-:W-:Y:S01]  /*3f00*/  UMOV UR58, UR34 ;  /* 0x00000022003a7c82 */ /* 0x000fe20008000000 */
[----:B------:R-:W-:Y:S01]  /*3f10*/  UMOV UR57, UR41 ;  /* 0x0000002900397c82 */ /* 0x000fe20008000000 */
[----:B------:R-:W-:Y:S01]  /*3f20*/  UIADD3 UR8, UPT, UPT, UR18, 0x7c00, URZ ;  /* 0x00007c0012087890 */ /* 0x000fe2000fffe0ff */
[----:B------:R-:W-:Y:S01]  /*3f30*/  R2UR UR40, R27 ;  /* 0x000000001b2872ca */ /* 0x000fe200000e0000 */
[----:B------:R-:W-:Y:S01]  /*3f40*/  UMOV UR13, UR61 ;  /* 0x0000003d000d7c82 */ /* 0x000fe20008000000 */
[----:B------:R-:W-:Y:S01]  /*3f50*/  UMOV UR9, UR41 ;  /* 0x0000002900097c82 */ /* 0x000fe20008000000 */
[----:B------:R-:W-:Y:S01]  /*3f60*/  UMOV UR12, UR60 ;  /* 0x0000003c000c7c82 */ /* 0x000fe20008000000 */
[----:B------:R-:W-:Y:S01]  /*3f70*/  UMOV UR6, 0x0 ;  /* 0x0000000000067882 */ /* 0x000fe20000000000 */
[----:B------:R-:W-:Y:S01]  /*3f80*/  UMOV UR7, 0x10000000 ;  /* 0x1000000000077882 */ /* 0x000fe20000000000 */
[----:B------:R-:W-:Y:S01]  /*3f90*/  UMOV UR11, UR59 ;  /* 0x0000003b000b7c82 */ /* 0x000fe20008000000 */
[----:B------:R-:W-:Y:S01]  /*3fa0*/  UIADD3 UR72, UPT, UPT, UR18, 0x1f000, URZ ;  /* 0x0001f00012487890 */ /* 0x000fe2000fffe0ff */
[----:B------:R-:W-:Y:S01]  /*3fb0*/  MOV.SPILL R31, UR71 ;  /* 0x00000047001f7c02 */ /* 0x000fe20009000f00 */
[----:B------:R-:W-:Y:S01]  /*3fc0*/  UMOV UR74, UR34 ;  /* 0x00000022004a7c82 */ /* 0x000fe20008000000 */
[----:B----4-:R-:W-:Y:S02]  /*3fd0*/  MOV.SPILL R30, UR70 ;  /* 0x00000046001e7c02 */ /* 0x010fe40009000f00 */
[----:B------:R-:W-:Y:S02]  /*3fe0*/  R2UR.FILL UR71, R31 ;  /* 0x000000001f4772ca */ /* 0x000fe400004e0000 */
[----:B------:R-:W-:Y:S02]  /*3ff0*/  MOV.SPILL R41, UR39 ;  /* 0x0000002700297c02 */ /* 0x000fe40009000f00 */
[----:B------:R-:W-:Y:S01]  /*4000*/  MOV.SPILL R40, UR38 ;  /* 0x0000002600287c02 */ /* 0x000fe20009000f00 */
[----:B---3--:R-:W-:Y:S01]  /*4010*/  UMOV UR33, UR50 ;  /* 0x0000003200217c82 */ /* 0x008fe20008000000 */
[----:B------:R-:W-:Y:S01]  /*4020*/  R2UR.FILL UR32, R38 ;  /* 0x00000000262072ca */ /* 0x000fe200004e0000 */
[----:B------:R-:W-:Y:S01]  /*4030*/  UMOV UR26, UR33 ;  /* 0x00000021001a7c82 */ /* 0x000fe20008000000 */
[----:B------:R-:W-:Y:S01]  /*4040*/  UMOV UR10, UR33 ;  /* 0x00000021000a7c82 */ /* 0x000fe20008000000 */
[----:B------:R3:W-:Y:S01]  /*4050*/  UTMALDG.4D.IM2COL [UR24], [UR20], UR16 ;  /* 0x00000018140073b4 */ /* 0x0007e20008058010 */
[----:B------:R-:W-:Y:S01]  /*4060*/  UIADD3 UR36, UP0, UPT, UR44, 0x180, URZ ;  /* 0x000001802c247890 */ /* 0x000fe2000ff1e0ff */
[----:B------:R-:W-:Y:S02]  /*4070*/  R2UR.FILL UR35, R39 ;  /* 0x00000000272372ca */ /* 0x000fe400004e0000 */
[----:B------:R-:W-:Y:S01]  /*4080*/  MOV.SPILL R34, UR55 ;  /* 0x0000003700227c02 */ /* 0x000fe20009000f00 */
[----:B-----5:R-:W-:Y:S01]  /*4090*/  UIADD3 UR48, UPT, UPT, UR18, 0x8000, URZ ;  /* 0x0000800012307890 */ /* 0x020fe2000fffe0ff */
[----:B------:R-:W-:Y:S01]  /*40a0*/  R2UR UR53, R12 ;  /* 0x000000000c3572ca */ /* 0x000fe200000e0000 */
[----:B------:R-:W-:Y:S01]  /*40b0*/  UMOV UR49, UR41 ;  /* 0x0000002900317c82 */ /* 0x000fe20008000000 */
[----:B------:R4:W-:Y:S01]  /*40c0*/  UTMALDG.4D.IM2COL [UR56], [UR20], UR16 ;  /* 0x00000038140073b4 */ /* 0x0009e20008058010 */
[----:B------:R-:W-:Y:S01]  /*40d0*/  R2UR UR51, R11 ;  /* 0x000000000b3372ca */ /* 0x000fe200000e0000 */
[----:B------:R-:W-:Y:S01]  /*40e0*/  UMOV UR50, UR34 ;  /* 0x0000002200327c82 */ /* 0x000fe20008000000 */
[----:B------:R-:W-:Y:S01]  /*40f0*/  R2UR UR52, R23 ;  /* 0x00000000173472ca */ /* 0x000fe200000e0000 */
[----:B------:R-:W-:Y:S01]  /*4100*/  UIADD3.X UR37, UPT, UPT, URZ, UR45, URZ, UP0, !UPT ;  /* 0x0000002dff257290 */ /* 0x000fe200087fe4ff */
[----:B-1----:R-:W-:Y:S01]  /*4110*/  R2UR UR69, R10 ;  /* 0x000000000a4572ca */ /* 0x002fe200000e0000 */
[----:B------:R-:W-:Y:S01]  /*4120*/  UIADD3 UR64, UPT, UPT, UR18, 0x8800, URZ ;  /* 0x0000880012407890 */ /* 0x000fe2000fffe0ff */
[----:B------:R-:W-:Y:S01]  /*4130*/  R2UR UR67, R9 ;  /* 0x00000000094372ca */ /* 0x000fe200000e0000 */
[----:B------:R1:W-:Y:S01]  /*4140*/  UTMALDG.4D.IM2COL [UR8], [UR20], UR16 ;  /* 0x00000008140073b4 */ /* 0x0003e20008058010 */
[----:B------:R-:W-:Y:S01]  /*4150*/  R2UR UR68, R22 ;  /* 0x00000000164472ca */ /* 0x000fe200000e0000 */
[----:B------:R-:W-:Y:S01]  /*4160*/  UMOV UR65, UR41 ;  /* 0x0000002900417c82 */ /* 0x000fe20008000000 */
[----:B------:R-:W-:Y:S01]  /*4170*/  UMOV UR76, UR32 ;  /* 0x00000020004c7c82 */ /* 0x000fe20008000000 */
[----:B------:R-:W-:Y:S02]  /*4180*/  MOV.SPILL R33, UR54 ;  /* 0x0000003600217c02 */ /* 0x000fe40009000f00 */
[----:B------:R-:W-:Y:S02]  /*4190*/  MOV.SPILL R37, UR63 ;  /* 0x0000003f00257c02 */ /* 0x000fe40009000f00 */
[----:B------:R5:W-:Y:S01]  /*41a0*/  UTMALDG.4D.IM2COL [UR48], [UR20], UR16 ;  /* 0x00000030140073b4 */ /* 0x000be20008058010 */
[----:B------:R-:W-:Y:S02]  /*41b0*/  MOV.SPILL R36, UR62 ;  /* 0x0000003e00247c02 */ /* 0x000fe40009000f00 */
[----:B------:R-:W-:Y:S02]  /*41c0*/  R2UR.FILL UR39, R41 ;  /* 0x00000000292772ca */ /* 0x000fe400004e0000 */
[----:B------:R-:W-:Y:S02]  /*41d0*/  R2UR.FILL UR38, R40 ;  /* 0x00000000282672ca */ /* 0x000fe400004e0000 */
[----:B------:R-:W-:Y:S02]  /*41e0*/  R2UR.FILL UR63, R37 ;  /* 0x00000000253f72ca */ /* 0x000fe400004e0000 */
[----:B------:R-:W-:Y:S02]  /*41f0*/  R2UR.FILL UR62, R36 ;  /* 0x00000000243e72ca */ /* 0x000fe400004e0000 */
[----:B------:R-:W-:Y:S02]  /*4200*/  R2UR.FILL UR55, R34 ;  /* 0x00000000223772ca */ /* 0x000fe400004e0000 */
[----:B------:R-:W-:Y:S01]  /*4210*/  R2UR.FILL UR54, R33 ;  /* 0x00000000213672ca */ /* 0x000fe200004e0000 */
[----:B---3--:R-:W-:Y:S01]  /*4220*/  UIADD3 UR24, UPT, UPT, UR18, 0x8400, URZ ;  /* 0x0000840012187890 */ /* 0x008fe2000fffe0ff */
[----:B------:R-:W-:Y:S01]  /*4230*/  R2UR.FILL UR70, R30 ;  /* 0x000000001e4672ca */ /* 0x000fe200004e0000 */
[----:B------:R-:W-:Y:S01]  /*4240*/  UMOV UR29, UR53 ;  /* 0x00000035001d7c82 */ /* 0x000fe20008000000 */
[----:B------:R-:W-:Y:S01]  /*4250*/  UMOV UR25, UR41 ;  /* 0x0000002900197c82 */ /* 0x000fe20008000000 */
[----:B------:R-:W-:Y:S01]  /*4260*/  UMOV UR27, UR51 ;  /* 0x00000033001b7c82 */ /* 0x000fe20008000000 */
[----:B------:R-:W-:Y:S01]  /*4270*/  UMOV UR28, UR52 ;  /* 0x00000034001c7c82 */ /* 0x000fe20008000000 */
[----:B----4-:R-:W-:Y:S03]  /*4280*/  R2UR UR61, R8 ;  /* 0x00000000083d72ca */ /* 0x010fe600000e0000 */
[----:B------:R3:W-:Y:S01]  /*4290*/  UTMALDG.4D.IM2COL [UR24], [UR20], UR16 ;  /* 0x00000018140073b4 */ /* 0x0007e20008058010 */
[----:B------:R-:W-:Y:S01]  /*42a0*/  R2UR UR59, R7 ;  /* 0x00000000073b72ca */ /* 0x000fe200000e0000 */
[----:B------:R-:W-:Y:S01]  /*42b0*/  UIADD3 UR56, UPT, UPT, UR18, 0x9000, URZ ;  /* 0x0000900012387890 */ /* 0x000fe2000fffe0ff */
[----:B------:R-:W-:Y:S01]  /*42c0*/  R2UR UR60, R21 ;  /* 0x00000000153c72ca */ /* 0x000fe200000e0000 */
[----:B-1----:R-:W-:Y:S01]  /*42d0*/  UIADD3 UR8, UPT, UPT, UR18, 0x8c00, URZ ;  /* 0x00008c0012087890 */ /* 0x002fe2000fffe0ff */
        /* <DEDUP_REMOVED lines=10> */
[----:B---3--:R-:W-:Y:S01]  /*4380*/  UIADD3 UR24, UPT, UPT, UR18, 0x9400, URZ ;  /* 0x0000940012187890 */ /* 0x008fe2000fffe0ff */
[----:B------:R-:W-:Y:S01]  /*4390*/  UMOV UR29, UR61 ;  /* 0x0000003d001d7c82 */ /* 0x000fe20008000000 */
[----:B------:R-:W-:Y:S01]  /*43a0*/  UMOV UR27, UR59 ;  /* 0x0000003b001b7c82 */ /* 0x000fe20008000000 */
[----:B------:R-:W-:Y:S01]  /*43b0*/  UMOV UR28, UR60 ;  /* 0x0000003c001c7c82 */ /* 0x000fe20008000000 */
[----:B-1----:R-:W-:Y:S05]  /*43c0*/  R2UR UR69, R4 ;  /* 0x00000000044572ca */ /* 0x002fea00000e0000 */
        /* <DEDUP_REMOVED lines=9> */
[----:B-----5:R-:W-:Y:S04]  /*4460*/  R2UR.FILL UR59, R35 ;  /* 0x00000000233b72ca */ /* 0x020fe800004e0000 */
[----:B------:R4:W-:Y:S01]  /*4470*/  UTMALDG.4D.IM2COL [UR8], [UR20], UR16 ;  /* 0x00000008140073b4 */ /* 0x0009e20008058010 */
[----:B------:R-:W-:Y:S02]  /*4480*/  UIADD3 UR56, UPT, UPT, UR18, 0x20000, URZ ;  /* 0x0002000012387890 */ /* 0x000fe4000fffe0ff */
        /* <DEDUP_REMOVED lines=9> */
[----:B------:R-:W-:Y:S01]  /*4520*/  UMOV UR13, UR17 ;  /* 0x00000011000d7c82 */ /* 0x000fe20008000000 */
[----:B------:R-:W-:Y:S01]  /*4530*/  UMOV UR11, UR40 ;  /* 0x00000028000b7c82 */ /* 0x000fe20008000000 */
[----:B------:R-:W-:Y:S01]  /*4540*/  UMOV UR12, UR32 ;  /* 0x00000020000c7c82 */ /* 0x000fe20008000000 */
[----:B------:R-:W-:Y:S01]  /*4550*/  UMOV UR10, UR34 ;  /* 0x00000022000a7c82 */ /* 0x000fe20008000000 */
[----:B-----5:R-:W-:Y:S04]  /*4560*/  UMOV UR69, UR17 ;  /* 0x0000001100457c82 */ /* 0x020fe80008000000 */
[----:B------:R3:W-:Y:S01]  /*4570*/  UTMALDG.4D [UR8], [UR36], desc[UR6] ;  /* 0x00000608240075b4 */ /* 0x0007e20008019000 */
[----:B------:R-:W-:Y:S01]  /*4580*/  R2UR.FILL UR67, R29 ;  /* 0x000000001d4372ca */ /* 0x000fe200004e0000 */
[----:B------:R-:W-:Y:S01]  /*4590*/  UIADD3 UR64, UPT, UPT, UR18, 0x1f800, URZ ;  /* 0x0001f80012407890 */ /* 0x000fe2000fffe0ff */
[----:B------:R-:W-:Y:S01]  /*45a0*/  UMOV UR68, UR32 ;  /* 0x0000002000447c82 */ /* 0x000fe20008000000 */
[----:B-1----:R-:W-:Y:S01]  /*45b0*/  UIADD3 UR24, UPT, UPT, UR18, 0x1ec00, URZ ;  /* 0x0001ec0012187890 */ /* 0x002fe2000fffe0ff */
[----:B------:R-:W-:Y:S01]  /*45c0*/  UMOV UR16, UR41 ;  /* 0x0000002900107c82 */ /* 0x000fe20008000000 */
[----:B------:R-:W-:Y:S01]  /*45d0*/  UMOV UR29, UR17 ;  /* 0x00000011001d7c82 */ /* 0x000fe20008000000 */
[----:B------:R-:W-:Y:S01]  /*45e0*/  UMOV UR25, UR16 ;  /* 0x0000001000197c82 */ /* 0x000fe20008000000 */
[----:B------:R-:W-:Y:S01]  /*45f0*/  UMOV UR27, UR40 ;  /* 0x00000028001b7c82 */ /* 0x000fe20008000000 */
[----:B------:R-:W-:Y:S01]  /*4600*/  UMOV UR28, UR32 ;  /* 0x00000020001c7c82 */ /* 0x000fe20008000000 */
[----:B------:R-:W-:Y:S01]  /*4610*/  UMOV UR73, UR16 ;  /* 0x0000001000497c82 */ /* 0x000fe20008000000 */
[----:B------:R-:W-:Y:S02]  /*4620*/  UMOV UR65, UR16 ;  /* 0x0000001000417c82 */ /* 0x000fe40008000000 */
[----:B------:R1:W-:Y:S01]  /*4630*/  UTMALDG.4D [UR24], [UR36], desc[UR6] ;  /* 0x00000618240075b4 */ /* 0x0003e20008019000 */
[----:B------:R-:W-:Y:S01]  /*4640*/  UMOV UR57, UR16 ;  /* 0x0000001000397c82 */ /* 0x000fe20008000000 */
[----:B------:R-:W-:Y:S01]  /*4650*/  UMOV UR49, UR16 ;  /* 0x0000001000317c82 */ /* 0x000fe20008000000 */
[----:B------:R-:W-:Y:S01]  /*4660*/  UIADD3 UR40, UPT, UPT, UR18, 0x21000, URZ ;  /* 0x0002100012287890 */ /* 0x000fe2000fffe0ff */
[----:B------:R-:W-:Y:S01]  /*4670*/  UMOV UR41, UR16 ;  /* 0x0000001000297c82 */ /* 0x000fe20008000000 */
[----:B------:R4:W-:Y:S01]  /*4680*/  UTMALDG.4D [UR72], [UR36], desc[UR6] ;  /* 0x00000648240075b4 */ /* 0x0009e20008019000 */
[----:B---3--:R-:W-:Y:S01]  /*4690*/  UIADD3 UR8, UPT, UPT, UR18, 0x1f400, URZ ;  /* 0x0001f40012087890 */ /* 0x008fe2000fffe0ff */
[----:B------:R-:W-:Y:S01]  /*46a0*/  UMOV UR9, UR16 ;  /* 0x0000001000097c82 */ /* 0x000fe20008000000 */
[----:B------:R-:W-:Y:S01]  /*46b0*/  UMOV UR11, UR75 ;  /* 0x0000004b000b7c82 */ /* 0x000fe20008000000 */
[----:B-1----:R-:W-:Y:S01]  /*46c0*/  UIADD3 UR24, UPT, UPT, UR18, 0x1fc00, URZ ;  /* 0x0001fc0012187890 */ /* 0x002fe2000fffe0ff */
[----:B------:R-:W-:Y:S01]  /*46d0*/  UMOV UR27, UR67 ;  /* 0x00000043001b7c82 */ /* 0x000fe20008000000 */
[----:B----4-:R-:W-:Y:S01]  /*46e0*/  UMOV UR76, UR33 ;  /* 0x00000021004c7c82 */ /* 0x010fe20008000000 */
[----:B------:R-:W-:Y:S01]  /*46f0*/  UMOV UR72, UR36 ;  /* 0x0000002400487c82 */ /* 0x000fe20008000000 */
[----:B------:R-:W-:Y:S01]  /*4700*/  UMOV UR73, UR37 ;  /* 0x0000002500497c82 */ /* 0x000fe20008000000 */
[----:B------:R-:W-:Y:S01]  /*4710*/  UMOV UR10, UR76 ;  /* 0x0000004c000a7c82 */ /* 0x000fe20008000000 */
[----:B------:R-:W-:Y:S01]  /*4720*/  USHF.L.U32 UR74, UR47, 0x6, URZ ;  /* 0x000000062f4a7899 */ /* 0x000fe200080006ff */
[----:B------:R1:W-:Y:S01]  /*4730*/  UTMALDG.4D [UR8], [UR72], desc[UR6] ;  /* 0x00000608480075b4 */ /* 0x0003e20008019000 */
[----:B------:R-:W-:Y:S01]  /*4740*/  UMOV UR26, UR76 ;  /* 0x0000004c001a7c82 */ /* 0x000fe20008000000 */
[----:B------:R-:W-:Y:S01]  /*4750*/  UMOV UR33, UR16 ;  /* 0x0000001000217c82 */ /* 0x000fe20008000000 */
[----:B------:R-:W-:Y:S03]  /*4760*/  R2UR UR77, R28 ;  /* 0x000000001c4d72ca */ /* 0x000fe600000e0000 */
[----:B------:R-:W-:Y:S01]  /*4770*/  UMOV UR66, UR74 ;  /* 0x0000004a00427c82 */ /* 0x000fe20008000000 */
[----:B------:R-:W-:Y:S01]  /*4780*/  UMOV UR58, UR74 ;  /* 0x0000004a003a7c82 */ /* 0x000fe20008000000 */
[----:B------:R3:W-:Y:S01]  /*4790*/  UTMALDG.4D [UR64], [UR72], desc[UR6] ;  /* 0x00000640480075b4 */ /* 0x0007e20008019000 */
[----:B------:R-:W-:Y:S01]  /*47a0*/  UMOV UR50, UR74 ;  /* 0x0000004a00327c82 */ /* 0x000fe20008000000 */
[----:B------:R-:W-:Y:S01]  /*47b0*/  UMOV UR42, UR74 ;  /* 0x0000004a002a7c82 */ /* 0x000fe20008000000 */
[----:B------:R-:W-:Y:S01]  /*47c0*/  UMOV UR34, UR74 ;  /* 0x0000004a00227c82 */ /* 0x000fe20008000000 */
[----:B------:R4:W-:Y:S01]  /*47d0*/  UTMALDG.4D [UR24], [UR72], desc[UR6] ;  /* 0x00000618480075b4 */ /* 0x0009e20008019000 */
[----:B-1----:R-:W-:Y:S01]  /*47e0*/  UIADD3 UR8, UPT, UPT, UR18, 0x20400, URZ ;  /* 0x0002040012087890 */ /* 0x002fe2000fffe0ff */
[----:B------:R-:W-:Y:S01]  /*47f0*/  UMOV UR11, UR59 ;  /* 0x0000003b000b7c82 */ /* 0x000fe20008000000 */
[----:B---3--:R-:W-:Y:S01]  /*4800*/  UMOV UR69, UR17 ;  /* 0x0000001100457c82 */ /* 0x008fe20008000000 */
[----:B------:R-:W-:Y:S01]  /*4810*/  UMOV UR68, UR32 ;  /* 0x0000002000447c82 */ /* 0x000fe20008000000 */
[----:B------:R-:W-:Y:S01]  /*4820*/  UMOV UR61, UR69 ;  /* 0x00000045003d7c82 */ /* 0x000fe20008000000 */
[----:B------:R-:W-:Y:S01]  /*4830*/  UMOV UR60, UR68 ;  /* 0x00000044003c7c82 */ /* 0x000fe20008000000 */
[----:B------:R-:W1:Y:S01]  /*4840*/  LDCU UR17, c[0x0][0x38c] ;  /* 0x00007180ff1177ac */ /* 0x000e620008000800 */
[----:B------:R-:W-:Y:S01]  /*4850*/  UTMALDG.4D [UR56], [UR72], desc[UR6] ;  /* 0x00000638480075b4 */ /* 0x000fe20008019000 */
[----:B------:R-:W-:Y:S01]  /*4860*/  UMOV UR12, UR68 ;  /* 0x00000044000c7c82 */ /* 0x000fe20008000000 */
[----:B------:R-:W-:Y:S01]  /*4870*/  UMOV UR13, UR69 ;  /* 0x00000045000d7c82 */ /* 0x000fe20008000000 */
[----:B------:R-:W-:Y:S01]  /*4880*/  UMOV UR52, UR68 ;  /* 0x0000004400347c82 */ /* 0x000fe20008000000 */
[----:B------:R-:W-:Y:S01]  /*4890*/  UMOV UR53, UR69 ;  /* 0x0000004500357c82 */ /* 0x000fe20008000000 */
[----:B----4-:R-:W-:Y:S01]  /*48a0*/  UIADD3 UR24, UPT, UPT, UR18, 0x20c00, URZ ;  /* 0x00020c0012187890 */ /* 0x010fe2000fffe0ff */
[----:B------:R3:W-:Y:S01]  /*48b0*/  UTMALDG.4D [UR8], [UR72], desc[UR6] ;  /* 0x00000608480075b4 */ /* 0x0007e20008019000 */
[----:B------:R-:W-:Y:S01]  /*48c0*/  UMOV UR27, UR51 ;  /* 0x00000033001b7c82 */ /* 0x000fe20008000000 */
[----:B------:R-:W-:Y:S01]  /*48d0*/  UMOV UR28, UR68 ;  /* 0x00000044001c7c82 */ /* 0x000fe20008000000 */
[----:B------:R-:W-:Y:S01]  /*48e0*/  UMOV UR29, UR69 ;  /* 0x00000045001d7c82 */ /* 0x000fe20008000000 */
[----:B------:R-:W-:Y:S01]  /*48f0*/  UMOV UR44, UR68 ;  /* 0x00000044002c7c82 */ /* 0x000fe20008000000 */
[----:B------:R-:W-:Y:S01]  /*4900*/  UMOV UR45, UR69 ;  /* 0x00000045002d7c82 */ /* 0x000fe20008000000 */
[----:B------:R-:W-:Y:S01]  /*4910*/  UIADD3 UR32, UPT, UPT, UR18, 0x21800, URZ ;  /* 0x0002180012207890 */ /* 0x000fe2000fffe0ff */
[----:B------:R4:W-:Y:S01]  /*4920*/  UTMALDG.4D [UR48], [UR72], desc[UR6] ;  /* 0x00000630480075b4 */ /* 0x0009e20008019000 */
[----:B------:R-:W-:Y:S01]  /*4930*/  UMOV UR36, UR68 ;  /* 0x0000004400247c82 */ /* 0x000fe20008000000 */
[----:B------:R-:W-:Y:S01]  /*4940*/  UMOV UR37, UR69 ;  /* 0x0000004500257c82 */ /* 0x000fe20008000000 */
[----:B------:R-:W-:Y:S01]  /*4950*/  UMOV UR20, UR68 ;  /* 0x0000004400147c82 */ /* 0x000fe20008000000 */
[----:B------:R-:W-:Y:S01]  /*4960*/  UMOV UR21, UR69 ;  /* 0x0000004500157c82 */ /* 0x000fe20008000000 */
        /* <DEDUP_REMOVED lines=22> */
[----:B------:R-:W-:Y:S02]  /*4ad0*/  @UP0 UIADD3 UR24, UPT, UPT, UR47, URZ, URZ ;  /* 0x000000ff2f180290 */ /* 0x000fe4000fffe0ff */
[----:B------:R-:W-:Y:S05]  /*4ae0*/  UIADD3 UR25, UPT, UPT, UR77, -0x1, URZ ;  /* 0xffffffff4d197890 */ /* 0x000fea000fffe0ff */
[----:B------:R-:W-:Y:S01]  /*4af0*/  UMOV UR47, UR24 ;  /* 0x00000018002f7c82 */ /* 0x000fe20008000000 */
[----:B------:R-:W-:Y:S01]  /*4b00*/  IMAD.U32 R28, RZ, RZ, UR25 ;  /* 0x00000019ff1c7e24 */ /* 0x000fe2000f8e00ff */
[----:B--2---:R-:W-:Y:S02]  /*4b10*/  USEL UR6, UR40, URZ, UP0 ;  /* 0x000000ff28067287 */ /* 0x004fe40008000000 */
[----:B------:R-:W-:Y:S02]  /*4b20*/  UISETP.GT.U32.AND UP0, UPT, UR77, 0x1, UPT ;  /* 0x000000014d00788c */ /* 0x000fe4000bf04070 */
[----:B------:R-:W-:Y:S02]  /*4b30*/  USEL UR7, UR48, URZ, UP1 ;  /* 0x000000ff30077287 */ /* 0x000fe40008800000 */
[----:B------:R-:W-:Y:S04]  /*4b40*/  IMAD.U32 R32, RZ, RZ, UR6 ;  /* 0x00000006ff207e24 */ /* 0x000fe8000f8e00ff */
[----:B------:R-:W-:Y:S01]  /*4b50*/  IMAD.U32 R2, RZ, RZ, UR7 ;  /* 0x00000007ff027e24 */ /* 0x000fe2000f8e00ff */
[----:B------:R-:W-:Y:S06]  /*4b60*/  BRA.U UP0, `(.L_x_28) ;  /* 0xffffffed00b47547 */ /* 0x000fec000b83ffff */
.L_x_23:
[----:B-1----:R-:W-:Y:S01]  /*4b70*/  SHF.L.U32 R3, R0, 0x1f, RZ ;  /* 0x0000001f00037819 */ /* 0x002fe200000006ff */
[----:B------:R-:W-:-:S03]  /*4b80*/  NOP ;  /* 0x0000000000007918 */ /* 0x000fc60000000000 */
[----:B--2---:R-:W1:Y:S02]  /*4b90*/  SYNCS.PHASECHK.TRANS64.TRYWAIT P0, [UR22+0xa0], R3 ;  /* 0x0000a003ff0075a7 */ /* 0x004e640008001116 */
[----:B-1----:R-:W-:Y:S05]  /*4ba0*/  @!P0 BRA `(.L_x_29) ;  /* 0x0000005800948947 */ /* 0x002fea0003800000 */
.L_x_112:
[----:B------:R-:W2:Y:S01]  /*4bb0*/  LDS.128 R4, [UR22+0xe0] ;  /* 0x0000e016ff047984 */ /* 0x000ea20008000c00 */
[----:B------:R-:W-:Y:S02]  /*4bc0*/  UIADD3 UR4, UPT, UPT, UR22, 0xa8, URZ ;  /* 0x000000a816047890 */ /* 0x000fe4000fffe0ff */
[----:B------:R-:W-:Y:S01]  /*4bd0*/  UISETP.GE.AND UP0, UPT, UR38, 0x1, UPT ;  /* 0x000000012600788c */ /* 0x000fe2000bf06270 */
[----:B------:R-:W-:Y:S01]  /*4be0*/  @!PT LDS RZ, [RZ] ;  /* 0x00000000fffff984 */ /* 0x000fe20000000800 */
[----:B------:R-:W-:Y:S01]  /*4bf0*/  @!PT LDS RZ, [RZ] ;  /* 0x00000000fffff984 */ /* 0x000fe20000000800 */
[----:B------:R-:W-:Y:S01]  /*4c00*/  @!PT LDS RZ, [RZ] ;  /* 0x00000000fffff984 */ /* 0x000fe20000000800 */
[----:B------:R-:W-:Y:S01]  /*4c10*/  @!PT LDS RZ, [RZ] ;  /* 0x00000000fffff984 */ /* 0x000fe20000000800 */
[----:B------:R3:W-:Y:S06]  /*4c20*/  MEMBAR.ALL.CTA ;  /* 0x0000000000007992 */ /* 0x0007ec0000008000 */
[----:B---3--:R-:W3:Y:S01]  /*4c30*/  FENCE.VIEW.ASYNC.S ;  /* 0x00000000000073c6 */ /* 0x008ee20000000000 */
[----:B------:R-:W-:-:S09]  /*4c40*/  UPRMT UR4, URZ, 0x654, UR4 ;  /* 0x00000654ff047896 */ /* 0x000fd20008000004 */
[----:B---3--:R-:W-:Y:S01]  /*4c50*/  SYNCS.ARRIVE.TRANS64.RED.A1T0 RZ, [UR4], RZ ;  /* 0x000000ffffff79a7 */ /* 0x008fe20008100404 */
[----:B--2---:R-:W-:-:S13]  /*4c60*/  LOP3.LUT P0, RZ, R6, 0x1, RZ, 0xc0, !PT ;  /* 0x0000000106ff7812 */ /* 0x004fda000780c0ff */
[----:B------:R-:W-:Y:S01]  /*4c70*/  VOTEU.ANY UP1, P0 ;  /* 0x0000000000ff7886 */ /* 0x000fe20000020100 */
[----:B------:R-:W-:-:S13]  /*4c80*/  PLOP3.LUT P0, PT, PT, PT, UP1, 0x80, 0x8 ;  /* 0x000000000008781c */ /* 0x000fda0003f0f018 */
[----:B-1----:R-:W-:Y:S02]  /*4c90*/  @P0 MOV R2, R4 ;  /* 0x0000000400020202 */ /* 0x002fe40000000f00 */
[----:B------:R-:W-:Y:S02]  /*4ca0*/  @P0 LOP3.LUT R4, R5, 0xffff, RZ, 0xc0, !PT ;  /* 0x0000ffff05040812 */ /* 0x000fe400078ec0ff */
[----:B------:R-:W-:Y:S02]  /*4cb0*/  @P0 R2UR UR6, R2 ;  /* 0x00000000020602ca */ /* 0x000fe400000e0000 */
[----:B------:R-:W-:-:S11]  /*4cc0*/  @P0 R2UR UR5, R4 ;  /* 0x00000000040502ca */ /* 0x000fd600000e0000 */
[----:B------:R-:W-:Y:S02]  /*4cd0*/  @UP1 UMOV UR46, UR6 ;  /* 0x00000006002e1c82 */ /* 0x000fe40008000000 */
[----:B------:R-:W-:Y:S01]  /*4ce0*/  @UP1 UMOV UR39, UR5 ;  /* 0x0000000500271c82 */ /* 0x000fe20008000000 */
[----:B------:R-:W-:Y:S05]  /*4cf0*/  BRA.U !UP0, `(.L_x_30) ;  /* 0x0000000108b87547 */ /* 0x000fea000b800000 */
[----:B------:R-:W1:Y:S01]  /*4d00*/  LDCU.128 UR4, c[0x0][0xb10] ;  /* 0x00016200ff0477ac */ /* 0x000e620008000c00 */
[----:B------:R-:W2:Y:S01]  /*4d10*/  LDCU UR10, c[0x0][0xb20] ;  /* 0x00016400ff0a77ac */ /* 0x000ea20008000800 */
[----:B------:R-:W3:Y:S01]  /*4d20*/  LDCU UR11, c[0x0][0xb0c] ;  /* 0x00016180ff0b77ac */ /* 0x000ee20008000800 */
[----:B------:R-:W4:Y:S01]  /*4d30*/  LDCU.64 UR8, c[0x0][0xb28] ;  /* 0x00016500ff0877ac */ /* 0x000f220008000a00 */
[----:B------:R-:W-:Y:S02]  /*4d40*/  UISETP.NE.AND UP3, UPT, UR38, 0x1, UPT ;  /* 0x000000012600788c */ /* 0x000fe4000bf65270 */
[----:B-1----:R-:W-:Y:S02]  /*4d50*/  UIMAD.WIDE.U32 UR16, UR30, UR7, URZ ;  /* 0x000000071e1072a5 */ /* 0x002fe4000f8e00ff */
[----:B------:R-:W-:Y:S02]  /*4d60*/  UIMAD.WIDE.U32 UR14, UR39, UR7, URZ ;  /* 0x00000007270e72a5 */ /* 0x000fe4000f8e00ff */
[----:B------:R-:W-:-:S02]  /*4d70*/  UIMAD.WIDE.U32 UR12, UR31, UR4, URZ ;  /* 0x000000041f0c72a5 */ /* 0x000fc4000f8e00ff */
[----:B------:R-:W-:Y:S01]  /*4d80*/  UISETP.NE.AND UP0, UPT, UR6, 0x1, UPT ;  /* 0x000000010600788c */ /* 0x000fe2000bf05270 */
[----:B------:R-:W-:Y:S01]  /*4d90*/  UMOV UR7, UR17 ;  /* 0x0000001100077c82 */ /* 0x000fe20008000000 */
[----:B---3--:R-:W-:Y:S02]  /*4da0*/  UISETP.NE.AND UP2, UPT, UR11, 0x1, UPT ;  /* 0x000000010b00788c */ /* 0x008fe4000bf45270 */
[----:B--2---:R-:W-:Y:S02]  /*4db0*/  USHF.R.U32.HI UR7, URZ, UR10, UR7 ;  /* 0x0000000aff077299 */ /* 0x004fe40008011607 */
[----:B------:R-:W-:Y:S02]  /*4dc0*/  USHF.R.U32.HI UR12, URZ, UR5, UR13 ;  /* 0x00000005ff0c7299 */ /* 0x000fe4000801160d */
[----:B------:R-:W-:Y:S02]  /*4dd0*/  USEL UR7, UR30, UR7, !UP0 ;  /* 0x000000071e077287 */ /* 0x000fe4000c000000 */
[----:B------:R-:W-:-:S02]  /*4de0*/  USEL UR12, UR31, UR12, !UP2 ;  /* 0x0000000c1f0c7287 */ /* 0x000fc4000d000000 */
[----:B----4-:R-:W-:Y:S02]  /*4df0*/  UIMAD.WIDE.U32 UR18, UR7, UR8, URZ ;  /* 0x00000008071272a5 */ /* 0x010fe4000f8e00ff */
        /* <DEDUP_REMOVED lines=27> */
[----:B------:R-:W-:Y:S01]  /*4fb0*/  @!UP0 UMOV UR17, UR8 ;  /* 0x0000000800118c82 */ /* 0x000fe20008000000 */
[----:B------:R-:W-:Y:S02]  /*4fc0*/  UIMAD UR39, UR15, UR6, UR5 ;  /* 0x000000060f2772a4 */ /* 0x000fe4000f8e0205 */
[----:B------:R-:W-:-:S12]  /*4fd0*/  UIMAD UR46, UR17, UR11, UR7 ;  /* 0x0000000b112e72a4 */ /* 0x000fd8000f8e0207 */
.L_x_30:
[----:B------:R-:W1:Y:S02]  /*4fe0*/  LDCU UR4, c[0x0][0xb30] ;  /* 0x00016600ff0477ac */ /* 0x000e640008000800 */
[----:B-1----:R-:W-:-:S09]  /*4ff0*/  UISETP.NE.AND UP0, UPT, UR4, 0x1, UPT ;  /* 0x000000010400788c */ /* 0x002fd2000bf05270 */
[----:B------:R-:W-:Y:S05]  /*5000*/  BRA.U UP0, `(.L_x_31) ;  /* 0x0000000100407547 */ /* 0x000fea000b800000 */
[----:B------:R-:W1:Y:S01]  /*5010*/  LDCU.128 UR4, c[0x0][0xb10] ;  /* 0x00016200ff0477ac */ /* 0x000e620008000c00 */
[----:B------:R-:W2:Y:S01]  /*5020*/  LDCU UR9, c[0x0][0xb0c] ;  /* 0x00016180ff0977ac */ /* 0x000ea20008000800 */
[----:B------:R-:W3:Y:S01]  /*5030*/  LDCU UR8, c[0x0][0xb20] ;  /* 0x00016400ff0877ac */ /* 0x000ee20008000800 */
[----:B-1----:R-:W-:Y:S02]  /*5040*/  UIMAD.WIDE.U32 UR12, UR46, UR4, URZ ;  /* 0x000000042e0c72a5 */ /* 0x002fe4000f8e00ff */
[----:B------:R-:W-:Y:S02]  /*5050*/  UIMAD.WIDE.U32 UR10, UR39, UR7, URZ ;  /* 0x00000007270a72a5 */ /* 0x000fe4000f8e00ff */
[----:B--2---:R-:W-:Y:S02]  /*5060*/  UISETP.NE.AND UP2, UPT, UR9, 0x1, UPT ;  /* 0x000000010900788c */ /* 0x004fe4000bf45270 */
[----:B------:R-:W-:Y:S01]  /*5070*/  UISETP.NE.AND UP0, UPT, UR6, 0x1, UPT ;  /* 0x000000010600788c */ /* 0x000fe2000bf05270 */
[----:B------:R-:W-:Y:S01]  /*5080*/  UMOV UR7, UR13 ;  /* 0x0000000d00077c82 */ /* 0x000fe20008000000 */
[----:B---3--:R-:W-:-:S02]  /*5090*/  USHF.R.U32.HI UR8, URZ, UR8, UR11 ;  /* 0x00000008ff087299 */ /* 0x008fc4000801160b */
[----:B------:R-:W-:Y:S02]  /*50a0*/  USHF.R.U32.HI UR5, URZ, UR5, UR7 ;  /* 0x00000005ff057299 */ /* 0x000fe40008011607 */
[----:B------:R-:W-:Y:S02]  /*50b0*/  USEL UR8, UR39, UR8, !UP0 ;  /* 0x0000000827087287 */ /* 0x000fe4000c000000 */
[----:B------:R-:W-:-:S04]  /*50c0*/  USEL UR5, UR46, UR5, !UP2 ;  /* 0x000000052e057287 */ /* 0x000fc8000d000000 */
[----:B------:R-:W-:Y:S02]  /*50d0*/  UIADD3 UR4, UPT, UPT, UR5, -UR8, URZ ;  /* 0x8000000805047290 */ /* 0x000fe4000fffe0ff */
[----:B------:R-:W-:Y:S02]  /*50e0*/  UIADD3 UR5, UPT, UPT, -UR5, UR8, URZ ;  /* 0x0000000805057290 */ /* 0x000fe4000fffe1ff */
[----:B------:R-:W-:Y:S02]  /*50f0*/  UIMAD UR39, UR4, UR6, UR39 ;  /* 0x00000006042772a4 */ /* 0x000fe4000f8e0227 */
[----:B------:R-:W-:-:S12]  /*5100*/  UIMAD UR46, UR5, UR9, UR46 ;  /* 0x00000009052e72a4 */ /* 0x000fd8000f8e022e */
.L_x_31:
[----:B------:R-:W-:Y:S01]  /*5110*/  R2UR UR4, R57 ;  /* 0x00000000390472ca */ /* 0x000fe200000e0000 */
[----:B------:R-:W-:Y:S01]  /*5120*/  IMAD.U32 R3, RZ, RZ, UR54 ;  /* 0x00000036ff037e24 */ /* 0x000fe2000f8e00ff */
[----:B------:R-:W-:Y:S02]  /*5130*/  R2UR UR34, R56 ;  /* 0x00000000382272ca */ /* 0x000fe400000e0000 */
[----:B------:R-:W-:Y:S02]  /*5140*/  PLOP3.LUT P1, PT, PT, PT, PT, 0x80, 0x8 ;  /* 0x000000000008781c */ /* 0x000fe40003f2f070 */
[----:B------:R-:W-:-:S07]  /*5150*/  LOP3.LUT R0, R0, 0x1, RZ, 0x3c, !PT ;  /* 0x0000000100007812 */ /* 0x000fce00078e3cff */
[----:B------:R-:W-:Y:S02]  /*5160*/  UIADD3 UR4, UPT, UPT, UR46, UR4, URZ ;  /* 0x000000042e047290 */ /* 0x000fe4000fffe0ff */
[----:B------:R-:W-:-:S04]  /*5170*/  UIADD3 UR34, UPT, UPT, UR39, UR34, URZ ;  /* 0x0000002227227290 */ /* 0x000fc8000fffe0ff */
[----:B------:R-:W-:Y:S01]  /*5180*/  IMAD.U32 R34, RZ, RZ, UR4 ;  /* 0x00000004ff227e24 */ /* 0x000fe2000f8e00ff */
[----:B------:R-:W-:Y:S07]  /*5190*/  BRA.U UP1, `(.L_x_32) ;  /* 0xffffffc101b87547 */ /* 0x000fee000b83ffff */
[----:B------:R-:W-:Y:S01]  /*51a0*/  UIADD3 UR22, UPT, UPT, UR22, 0x30, URZ ;  /* 0x0000003016167890 */ /* 0x000fe2000fffe0ff */
[----:B------:R-:W-:-:S03]  /*51b0*/  MOV R3, UR62 ;  /* 0x0000003e00037c02 */ /* 0x000fc60008000f00 */
[----:B------:R-:W-:Y:S01]  /*51c0*/  ULEA UR4, UR55, UR22, 0x3 ;  /* 0x0000001637047291 */ /* 0x000fe2000f8e18ff */
[----:B------:R-:W-:-:S08]  /*51d0*/  SHF.L.U32 R3, R3, 0x1f, RZ ;  /* 0x0000001f03037819 */ /* 0x000fd000000006ff */
[----:B------:R-:W1:Y:S02]  /*51e0*/  SYNCS.PHASECHK.TRANS64.TRYWAIT P0, [UR4], R3 ;  /* 0x00000003ff0075a7 */ /* 0x000e640008001104 */
[----:B-1----:R-:W-:Y:S05]  /*51f0*/  @!P0 BRA `(.L_x_33) ;  /* 0x0000005400188947 */ /* 0x002fea0003800000 */
.L_x_114:
[----:B------:R-:W-:-:S04]  /*5200*/  UIADD3 UR6, UPT, UPT, UR55, 0x1, URZ ;  /* 0x0000000137067890 */ /* 0x000fc8000fffe0ff */
[----:B------:R-:W-:-:S04]  /*5210*/  UISETP.NE.AND UP0, UPT, UR6, 0x6, UPT ;  /* 0x000000060600788c */ /* 0x000fc8000bf05270 */
[----:B------:R-:W-:Y:S02]  /*5220*/  USEL UR5, URZ, 0x1, UP0 ;  /* 0x00000001ff057887 */ /* 0x000fe40008000000 */
[----:B------:R-:W-:Y:S02]  /*5230*/  USEL UR6, UR6, URZ, UP0 ;  /* 0x000000ff06067287 */ /* 0x000fe40008000000 */
[----:B------:R-:W-:Y:S02]  /*5240*/  ULOP3.LUT UR5, UR62, UR5, URZ, 0x3c, !UPT ;  /* 0x000000053e057292 */ /* 0x000fe4000f8e3cff */
[----:B------:R-:W-:-:S04]  /*5250*/  ULEA UR4, UR6, UR22, 0x3 ;  /* 0x0000001606047291 */ /* 0x000fc8000f8e18ff */
[----:B-1----:R-:W-:-:S04]  /*5260*/  MOV R3, UR5 ;  /* 0x0000000500037c02 */ /* 0x002fc80008000f00 */
[----:B------:R-:W-:-:S04]  /*5270*/  SHF.L.U32 R3, R3, 0x1f, RZ ;  /* 0x0000001f03037819 */ /* 0x000fc800000006ff */
[----:B------:R-:W1:Y:S02]  /*5280*/  SYNCS.PHASECHK.TRANS64.TRYWAIT P0, [UR4], R3 ;  /* 0x00000003ff0075a7 */ /* 0x000e640008001104 */
[----:B-1----:R-:W-:Y:S05]  /*5290*/  @!P0 BRA `(.L_x_34) ;  /* 0x0000005400088947 */ /* 0x002fea0003800000 */
.L_x_116:
        /* <DEDUP_REMOVED lines=10> */
.L_x_118:
        /* <DEDUP_REMOVED lines=10> */
.L_x_120:
        /* <DEDUP_REMOVED lines=10> */
.L_x_122:
[----:B------:R-:W-:-:S04]  /*5480*/  UIADD3 UR6, UPT, UPT, UR6, 0x1, URZ ;  /* 0x0000000106067890 */ /* 0x000fc8000fffe0ff */
[----:B------:R-:W-:-:S04]  /*5490*/  UISETP.NE.AND UP0, UPT, UR6, 0x6, UPT ;  /* 0x000000060600788c */ /* 0x000fc8000bf05270 */
[----:B------:R-:W-:Y:S02]  /*54a0*/  USEL UR4, URZ, 0x1, UP0 ;  /* 0x00000001ff047887 */ /* 0x000fe40008000000 */
[----:B------:R-:W-:Y:S02]  /*54b0*/  USEL UR6, UR6, URZ, UP0 ;  /* 0x000000ff06067287 */ /* 0x000fe40008000000 */
[----:B------:R-:W-:Y:S02]  /*54c0*/  ULOP3.LUT UR4, UR5, UR4, URZ, 0x3c, !UPT ;  /* 0x0000000405047292 */ /* 0x000fe4000f8e3cff */
[----:B------:R-:W-:-:S04]  /*54d0*/  ULEA UR6, UR6, UR22, 0x3 ;  /* 0x0000001606067291 */ /* 0x000fc8000f8e18ff */
[----:B------:R-:W-:Y:S02]  /*54e0*/  IMAD.U32 R2, RZ, RZ, UR4 ;  /* 0x00000004ff027e24 */ /* 0x000fe4000f8e00ff */
[----:B-1----:R-:W-:-:S03]  /*54f0*/  MOV R0, UR6 ;  /* 0x0000000600007c02 */ /* 0x002fc60008000f00 */
[----:B------:R-:W-:-:S07]  /*5500*/  SHF.L.U32 R3, R2, 0x1f, RZ ;  /* 0x0000001f02037819 */ /* 0x000fce00000006ff */
.L_x_38:
[----:B-1----:R1:W2:Y:S02]  /*5510*/  SYNCS.PHASECHK.TRANS64.TRYWAIT P0, [R0+URZ], R3 ;  /* 0x00000003000075a7 */ /* 0x0022a400080011ff */
[----:B--2---:R-:W-:Y:S05]  /*5520*/  @!P0 NANOSLEEP.SYNCS 0x989680 ;  /* 0x009896800000895d */ /* 0x004fea0003900000 */
[----:B------:R-:W2:Y:S02]  /*5530*/  @!P0 SYNCS.PHASECHK.TRANS64 P0, [R0+URZ], R3 ;  /* 0x00000003000085a7 */ /* 0x000ea400080010ff */
[----:B--2---:R-:W-:Y:S05]  /*5540*/  @P0 EXIT ;  /* 0x000000000000094d */ /* 0x004fea0003800000 */
[----:B------:R-:W-:Y:S05]  /*5550*/  BRA `(.L_x_38) ;  /* 0xfffffffc00ec7947 */ /* 0x000fea000383ffff */
.L_x_16:
[----:B------:R-:W2:Y:S02]  /*5560*/  S2UR UR4, SR_CgaCtaId ;  /* 0x00000000000479c3 */ /* 0x000ea40000008800 */
[----:B--2---:R-:W-:-:S04]  /*5570*/  UISETP.NE.AND UP0, UPT, UR4, URZ, UPT ;  /* 0x000000ff0400728c */ /* 0x004fc8000bf05270 */
[----:B------:R-:W-:-:S09]  /*5580*/  UISETP.NE.OR UP0, UPT, UR10, 0x1, UP0 ;  /* 0x000000010a00788c */ /* 0x000fd20008705670 */
[----:B------:R-:W-:Y:S05]  /*5590*/  BRA.U UP0, `(.L_x_39) ;  /* 0x0000000100b47547 */ /* 0x000fea000b800000 */
[----:B------:R-:W2:Y:S01]  /*55a0*/  S2UR UR4, SR_CgaCtaId ;  /* 0x00000000000479c3 */ /* 0x000ea20000008800 */
[----:B------:R-:W-:Y:S01]  /*55b0*/  UMOV UR7, 0x400 ;  /* 0x0000040000077882 */ /* 0x000fe20000000000 */
[----:B------:R-:W-:Y:S01]  /*55c0*/  HFMA2 R3, -RZ, RZ, 0, 5.9604644775390625e-08 ;  /* 0x00000001ff037431 */ /* 0x000fe200000001ff */
[----:B------:R-:W-:Y:S01]  /*55d0*/  ISETP.NE.AND P0, PT, R0, RZ, PT ;  /* 0x000000ff0000720c */ /* 0x000fe20003f05270 */
[----:B------:R-:W-:Y:S01]  /*55e0*/  IMAD.MOV.U32 R8, RZ, RZ, RZ ;  /* 0x000000ffff087224 */ /* 0x000fe200078e00ff */
[----:B--2---:R-:W-:-:S04]  /*55f0*/  ULEA UR7, UR4, UR7, 0x18 ;  /* 0x0000000704077291 */ /* 0x004fc8000f8ec0ff */
[----:B------:R-:W-:Y:S02]  /*5600*/  UIADD3 UR6, UPT, UPT, UR7, 0xa8, URZ ;  /* 0x000000a807067890 */ /* 0x000fe4000fffe0ff */
[----:B------:R-:W-:Y:S02]  /*5610*/  UIADD3 UR8, UPT, UPT, UR7, 0xa0, URZ ;  /* 0x000000a007087890 */ /* 0x000fe4000fffe0ff */
[----:B------:R-:W-:-:S12]  /*5620*/  UPRMT UR6, URZ, 0x654, UR6 ;  /* 0x00000654ff067896 */ /* 0x000fd80008000006 */
.L_x_42:
[----:B------:R-:W-:Y:S01]  /*5630*/  SHF.L.U32 R7, R3, 0x1f, RZ ;  /* 0x0000001f03077819 */ /* 0x000fe200000006ff */
[----:B------:R-:W-:Y:S02]  /*5640*/  IMAD.U32 R9, RZ, RZ, UR8 ;  /* 0x00000008ff097e24 */ /* 0x000fe4000f8e00ff */
[----:B------:R-:W-:Y:S01]  /*5650*/  @!P0 IMAD.MOV.U32 R5, RZ, RZ, 0x10 ;  /* 0x00000010ff058424 */ /* 0x000fe200078e00ff */
[----:B------:R-:W2:Y:S02]  /*5660*/  SYNCS.PHASECHK.TRANS64.TRYWAIT P1, [UR7+0xa8], R7 ;  /* 0x0000a807ff0075a7 */ /* 0x000ea40008021107 */
[----:B------:R-:W-:-:S04]  /*5670*/  PRMT R9, R0, 0x654, R9 ;  /* 0x0000065400097816 */ /* 0x000fc80000000009 */
[----:B------:R-:W-:Y:S01]  /*5680*/  SEL R2, R9, R2, !P0 ;  /* 0x0000000209027207 */ /* 0x000fe20004000000 */
[----:B--2---:R-:W-:Y:S06]  /*5690*/  @!P1 BRA `(.L_x_40) ;  /* 0x0000005000689947 */ /* 0x004fec0003800000 */
.L_x_124:
[----:B------:R-:W-:Y:S01]  /*56a0*/  UIADD3 UR4, UPT, UPT, UR7, 0xe0, URZ ;  /* 0x000000e007047890 */ /* 0x000fe2000fffe0ff */
[----:B------:R3:W-:Y:S01]  /*56b0*/  @!P0 SYNCS.ARRIVE.TRANS64.RED RZ, [R2+URZ], R5 ;  /* 0x0000000502ff89a7 */ /* 0x0007e200080004ff */
[----:B------:R-:W-:Y:S01]  /*56c0*/  UIADD3 UR5, UPT, UPT, UR7, 0xa0, URZ ;  /* 0x000000a007057890 */ /* 0x000fe2000fffe0ff */
[----:B------:R-:W-:-:S08]  /*56d0*/  LOP3.LUT R3, R3, 0x1, RZ, 0x3c, !PT ;  /* 0x0000000103037812 */ /* 0x000fd000078e3cff */
[----:B------:R-:W-:Y:S06]  /*56e0*/  UGETNEXTWORKID.BROADCAST [UR4], [UR5] ;  /* 0x00000000040073ca */ /* 0x000fec0008000100 */
[----:B---3--:R-:W-:-:S04]  /*56f0*/  SHF.L.U32 R5, R8, 0x1f, RZ ;  /* 0x0000001f08057819 */ /* 0x008fc800000006ff */
[----:B------:R-:W3:Y:S02]  /*5700*/  SYNCS.PHASECHK.TRANS64.TRYWAIT P1, [UR7+0xa0], R5 ;  /* 0x0000a005ff0075a7 */ /* 0x000ee40008021107 */
[----:B---3--:R-:W-:Y:S05]  /*5710*/  @!P1 BRA `(.L_x_41) ;  /* 0x0000005000609947 */ /* 0x008fea0003800000 */
.L_x_126:
[----:B--2---:R-:W2:Y:S01]  /*5720*/  LDS.128 R4, [UR7+0xe0] ;  /* 0x0000e007ff047984 */ /* 0x004ea20008000c00 */
[----:B------:R-:W-:Y:S01]  /*5730*/  LOP3.LUT R8, R8, 0x1, RZ, 0x3c, !PT ;  /* 0x0000000108087812 */ /* 0x000fe200078e3cff */
[----:B------:R-:W-:Y:S01]  /*5740*/  @!PT LDS RZ, [RZ] ;  /* 0x00000000fffff984 */ /* 0x000fe20000000800 */
[----:B------:R-:W-:Y:S01]  /*5750*/  @!PT LDS RZ, [RZ] ;  /* 0x00000000fffff984 */ /* 0x000fe20000000800 */
[----:B------:R-:W-:Y:S01]  /*5760*/  @!PT LDS RZ, [RZ] ;  /* 0x00000000fffff984 */ /* 0x000fe20000000800 */
[----:B------:R-:W-:Y:S01]  /*5770*/  @!PT LDS RZ, [RZ] ;  /* 0x00000000fffff984 */ /* 0x000fe20000000800 */
[----:B------:R3:W-:Y:S06]  /*5780*/  MEMBAR.ALL.CTA ;  /* 0x0000000000007992 */ /* 0x0007ec0000008000 */
[----:B---3--:R-:W3:Y:S02]  /*5790*/  FENCE.VIEW.ASYNC.S ;  /* 0x00000000000073c6 */ /* 0x008ee40000000000 */
[----:B---3--:R-:W-:Y:S01]  /*57a0*/  SYNCS.ARRIVE.TRANS64.RED.A1T0 RZ, [UR6], RZ ;  /* 0x000000ffffff79a7 */ /* 0x008fe20008100406 */
[----:B--2---:R-:W-:-:S13]  /*57b0*/  LOP3.LUT P1, RZ, R6, 0x1, RZ, 0xc0, !PT ;  /* 0x0000000106ff7812 */ /* 0x004fda000782c0ff */
[----:B------:R-:W-:Y:S05]  /*57c0*/  @P1 BRA `(.L_x_42) ;  /* 0xfffffffc00981947 */ /* 0x000fea000383ffff */
[----:B------:R-:W-:-:S04]  /*57d0*/  SHF.L.U32 R0, R3, 0x1f, RZ ;  /* 0x0000001f03007819 */ /* 0x000fc800000006ff */
[----:B------:R-:W2:Y:S02]  /*57e0*/  SYNCS.PHASECHK.TRANS64 P0, [UR7+0xa8], R0 ;  /* 0x0000a800ff0075a7 */ /* 0x000ea40008001007 */
[----:B-12---:R-:W-:Y:S05]  /*57f0*/  @P0 EXIT ;  /* 0x000000000000094d */ /* 0x006fea0003800000 */
[----:B------:R-:W-:-:S07]  /*5800*/  MOV R0, UR7 ;  /* 0x0000000700007c02 */ /* 0x000fce0008000f00 */
.L_x_43:
[----:B-1----:R-:W-:-:S04]  /*5810*/  SHF.L.U32 R5, R3, 0x1f, RZ ;  /* 0x0000001f03057819 */ /* 0x002fc800000006ff */
[----:B------:R1:W2:Y:S03]  /*5820*/  SYNCS.PHASECHK.TRANS64.TRYWAIT P0, [R0+URZ+0xa8], R5 ;  /* 0x0000a805000075a7 */ /* 0x0002a600080011ff */
[----:B--2---:R-:W-:Y:S05]  /*5830*/  @!P0 NANOSLEEP.SYNCS 0x989680 ;  /* 0x009896800000895d */ /* 0x004fea0003900000 */
[----:B------:R-:W2:Y:S02]  /*5840*/  @!P0 SYNCS.PHASECHK.TRANS64 P0, [R0+URZ+0xa8], R5 ;  /* 0x0000a805000085a7 */ /* 0x000ea400080010ff */
[----:B--2---:R-:W-:Y:S05]  /*5850*/  @P0 EXIT ;  /* 0x000000000000094d */ /* 0x004fea0003800000 */
[----:B------:R-:W-:Y:S05]  /*5860*/  BRA `(.L_x_43) ;  /* 0xfffffffc00e87947 */ /* 0x000fea000383ffff */
.L_x_39:
[----:B------:R-:W-:-:S09]  /*5870*/  UISETP.NE.AND UP0, UPT, UR10, URZ, UPT ;  /* 0x000000ff0a00728c */ /* 0x000fd2000bf05270 */
[----:B------:R-:W-:Y:S05]  /*5880*/  BRA.U UP0, `(.L_x_44) ;  /* 0x0000000d00f87547 */ /* 0x000fea000b800000 */
[----:B------:R-:W2:Y:S01]  /*5890*/  S2UR UR5, SR_CgaCtaId ;  /* 0x00000000000579c3 */ /* 0x000ea20000008800 */
[----:B------:R-:W-:Y:S01]  /*58a0*/  UMOV UR4, 0x40 ;  /* 0x0000004000047882 */ /* 0x000fe20000000000 */
[----:B------:R-:W-:Y:S01]  /*58b0*/  NOP ;  /* 0x0000000000007918 */ /* 0x000fe20000000000 */
[----:B------:R-:W-:Y:S01]  /*58c0*/  UMOV UR6, 0x400 ;  /* 0x0000040000067882 */ /* 0x000fe20000000000 */
[----:B--2---:R-:W-:Y:S02]  /*58d0*/  ULEA UR4, UR5, UR4, 0x18 ;  /* 0x0000000405047291 */ /* 0x004fe4000f8ec0ff */
[----:B------:R-:W-:-:S07]  /*58e0*/  ULEA UR6, UR5, UR6, 0x18 ;  /* 0x0000000605067291 */ /* 0x000fce000f8ec0ff */
[----:B------:R-:W2:Y:S02]  /*58f0*/  LDS.U8 R0, [UR4+0x1c] ;  /* 0x00001c04ff007984 */ /* 0x000ea40008000000 */
[----:B--2---:R-:W-:-:S13]  /*5900*/  ISETP.NE.AND P0, PT, R0, RZ, PT ;  /* 0x000000ff0000720c */ /* 0x004fda0003f05270 */
[----:B------:R-:W-:Y:S05]  /*5910*/  @P0 BRA `(.L_x_45) ;  /* 0x0000000000580947 */ /* 0x000fea0003800000 */
[----:B------:R-:W-:-:S13]  /*5920*/  ELECT P0, URZ, PT ;  /* 0x0000000000ff782f */ /* 0x000fda0003800000 */
[----:B------:R-:W-:Y:S05]  /*5930*/  @!P0 BRA `(.L_x_46) ;  /* 0x0000000000608947 */ /* 0x000fea0003800000 */
[----:B------:R-:W-:Y:S01]  /*5940*/  UMOV UR5, 0x10 ;  /* 0x0000001000057882 */ /* 0x000fe20000000000 */
[----:B------:R-:W-:Y:S01]  /*5950*/  HFMA2 R0, -RZ, RZ, 0, 5.9604644775390625e-08 ;  /* 0x00000001ff007431 */ /* 0x000fe200000001ff */
[----:B------:R-:W-:-:S03]  /*5960*/  MOV R2, 0xffff ;  /* 0x0000ffff00027802 */ /* 0x000fc60000000f00 */
[----:B------:R-:W-:Y:S04]  /*5970*/  DEPBAR.LE SB2, 0x36 ;  /* 0x0000ad800000791a */ /* 0x000fe80000000000 */
[----:B------:R-:W2:Y:S02]  /*5980*/  UTCATOMSWS.FIND_AND_SET.ALIGN UP0, UR5, UR5 ;  /* 0x00000005000575e3 */ /* 0x000ea40008000800 */
[----:B--2---:R-:W-:Y:S01]  /*5990*/  MOV R3, UR5 ;  /* 0x0000000500037c02 */ /* 0x004fe20008000f00 */
[----:B------:R-:W-:Y:S06]  /*59a0*/  BRA.U UP0, `(.L_x_47) ;  /* 0x0000000100187547 */ /* 0x000fec000b800000 */
.L_x_48:
[----:B------:R-:W-:Y:S05]  /*59b0*/  NANOSLEEP 0x64 ;  /* 0x000000640000795d */ /* 0x000fea0003800000 */
[----:B------:R-:W-:-:S05]  /*59c0*/  UMOV UR5, 0x10 ;  /* 0x0000001000057882 */ /* 0x000fca0000000000 */
[----:B------:R-:W-:Y:S04]  /*59d0*/  DEPBAR.LE SB2, 0x36 ;  /* 0x0000ad800000791a */ /* 0x000fe80000000000 */
[----:B------:R-:W2:Y:S02]  /*59e0*/  UTCATOMSWS.FIND_AND_SET.ALIGN UP0, UR5, UR5 ;  /* 0x00000005000575e3 */ /* 0x000ea40008000800 */
[----:B--2---:R-:W-:Y:S01]  /*59f0*/  MOV R3, UR5 ;  /* 0x0000000500037c02 */ /* 0x004fe20008000f00 */
[----:B------:R-:W-:Y:S05]  /*5a00*/  BRA.U !UP0, `(.L_x_48) ;  /* 0xfffffffd08e87547 */ /* 0x000fea000b83ffff */
.L_x_47:
[-C--:B------:R-:W-:Y:S02]  /*5a10*/  SHF.L.U32 R2, R2, R3.reuse, RZ ;  /* 0x0000000302027219 */ /* 0x080fe400000006ff */
[----:B------:R-:W-:Y:S01]  /*5a20*/  SHF.L.U32 R0, R0, R3, RZ ;  /* 0x0000000300007219 */ /* 0x000fe200000006ff */
[----:B------:R-:W-:Y:S02]  /*5a30*/  IMAD.SHL.U32 R3, R3, 0x20, RZ ;  /* 0x0000002003037824 */ /* 0x000fe400078e00ff */
[----:B------:R2:W-:Y:S04]  /*5a40*/  ATOMS.OR RZ, [UR4+0x14], R2 ;  /* 0x00001402ffff798c */ /* 0x0005e8000b000004 */
[----:B------:R2:W-:Y:S04]  /*5a50*/  ATOMS.OR RZ, [UR4+0x18], R0 ;  /* 0x00001800ffff798c */ /* 0x0005e8000b000004 */
[----:B------:R2:W-:Y:S01]  /*5a60*/  STS [UR6+0xf0], R3 ;  /* 0x0000f003ff007988 */ /* 0x0005e20008000806 */
[----:B------:R-:W-:Y:S05]  /*5a70*/  BRA `(.L_x_46) ;  /* 0x0000000000107947 */ /* 0x000fea0003800000 */
.L_x_45:
[----:B------:R-:W-:Y:S02]  /*5a80*/  MOV R0, 0xffffffff ;  /* 0xffffffff00007802 */ /* 0x000fe40000000f00 */
[----:B------:R-:W-:-:S03]  /*5a90*/  MOV R2, 0x5ac0 ;  /* 0x00005ac000027802 */ /* 0x000fc60000000f00 */
[----:B------:R2:W-:Y:S04]  /*5aa0*/  STS [UR6+0xf0], R0 ;  /* 0x0000f000ff007988 */ /* 0x0005e80008000806 */
[----:B-12--5:R-:W-:Y:S05]  /*5ab0*/  CALL.REL.NOINC `($__internal_1_$__cuda_sm10x_tcgen05_guardrail_trap_phase_invalid_during_alloc) ;  /* 0x0000005000fc7944 */ /* 0x026fea0003c00000 */
.L_x_46:
[----:B------:R-:W-:Y:S05]  /*5ac0*/  WARPSYNC.ALL ;  /* 0x0000000000007948 */ /* 0x000fea0003800000 */
[----:B------:R-:W3:Y:S01]  /*5ad0*/  S2UR UR6, SR_CgaCtaId ;  /* 0x00000000000679c3 */ /* 0x000ee20000008800 */
[----:B------:R-:W-:Y:S01]  /*5ae0*/  UMOV UR4, 0x400 ;  /* 0x0000040000047882 */ /* 0x000fe20000000000 */
[----:B------:R-:W-:-:S06]  /*5af0*/  NOP ;  /* 0x0000000000007918 */ /* 0x000fcc0000000000 */
[----:B------:R-:W-:Y:S06]  /*5b00*/  BAR.ARV 0x6, 0xa0 ;  /* 0x0182800000007b1d */ /* 0x000fec0000002000 */
[----:B------:R-:W-:Y:S01]  /*5b10*/  IMAD.MOV.U32 R8, RZ, RZ, 0x1 ;  /* 0x00000001ff087424 */ /* 0x000fe200078e00ff */
[----:B------:R-:W-:Y:S01]  /*5b20*/  UMOV UR15, URZ ;  /* 0x000000ff000f7c82 */ /* 0x000fe20008000000 */
[----:B------:R-:W-:Y:S01]  /*5b30*/  UMOV UR14, URZ ;  /* 0x000000ff000e7c82 */ /* 0x000fe20008000000 */
[----:B------:R-:W-:Y:S01]  /*5b40*/  UMOV UR32, 0x0 ;  /* 0x0000000000207882 */ /* 0x000fe20000000000 */
[----:B------:R-:W-:Y:S01]  /*5b50*/  UMOV UR33, 0x4100910 ;  /* 0x0410091000217882 */ /* 0x000fe20000000000 */
[----:B------:R-:W-:Y:S01]  /*5b60*/  UMOV UR30, 0x0 ;  /* 0x00000000001e7882 */ /* 0x000fe20000000000 */
[----:B------:R-:W-:Y:S01]  /*5b70*/  UMOV UR31, 0x4100910 ;  /* 0x04100910001f7882 */ /* 0x000fe20000000000 */
[----:B------:R-:W-:Y:S01]  /*5b80*/  UMOV UR28, 0x0 ;  /* 0x00000000001c7882 */ /* 0x000fe20000000000 */
[----:B------:R-:W-:Y:S01]  /*5b90*/  UMOV UR29, 0x4100910 ;  /* 0x04100910001d7882 */ /* 0x000fe20000000000 */
[----:B------:R-:W-:Y:S01]  /*5ba0*/  UMOV UR26, 0x0 ;  /* 0x00000000001a7882 */ /* 0x000fe20000000000 */
[----:B---3--:R-:W-:Y:S01]  /*5bb0*/  ULEA UR6, UR6, UR4, 0x18 ;  /* 0x0000000406067291 */ /* 0x008fe2000f8ec0ff */
[----:B------:R-:W3:Y:S03]  /*5bc0*/  LDCU.64 UR4, c[0x0][0x388] ;  /* 0x00007100ff0477ac */ /* 0x000ee60008000a00 */
[----:B------:R-:W-:-:S02]  /*5bd0*/  UIADD3 UR9, UPT, UPT, UR6, 0x6800, URZ ;  /* 0x0000680006097890 */ /* 0x000fc4000fffe0ff */
[----:B------:R-:W-:-:S03]  /*5be0*/  UIADD3 UR10, UPT, UPT, UR6, 0x1e800, URZ ;  /* 0x0001e800060a7890 */ /* 0x000fc6000fffe0ff */
[----:B------:R-:W2:Y:S01]  /*5bf0*/  LDS R9, [UR6+0xf0] ;  /* 0x0000f006ff097984 */ /* 0x000ea20008000800 */
[----:B------:R-:W-:Y:S02]  /*5c00*/  USHF.R.U32.HI UR9, URZ, 0x4, UR9 ;  /* 0x00000004ff097899 */ /* 0x000fe40008011609 */
[----:B------:R-:W-:Y:S02]  /*5c10*/  USHF.R.U32.HI UR10, URZ, 0x4, UR10 ;  /* 0x00000004ff0a7899 */ /* 0x000fe4000801160a */
[----:B------:R-:W-:Y:S02]  /*5c20*/  ULOP3.LUT UR9, UR9, 0x3fff, URZ, 0xc0, !UPT ;  /* 0x00003fff09097892 */ /* 0x000fe4000f8ec0ff */
[----:B------:R-:W-:Y:S01]  /*5c30*/  ULOP3.LUT UR10, UR10, 0x3fff, URZ, 0xc0, !UPT ;  /* 0x00003fff0a0a7892 */ /* 0x000fe2000f8ec0ff */
[----:B------:R-:W-:Y:S01]  /*5c40*/  UMOV UR27, 0x4100910 ;  /* 0x04100910001b7882 */ /* 0x000fe20000000000 */
[----:B------:R-:W-:Y:S01]  /*5c50*/  UMOV UR24, 0x0 ;  /* 0x0000000000187882 */ /* 0x000fe20000000000 */
[----:B---3--:R-:W-:Y:S01]  /*5c60*/  UIADD3 UR7, UPT, UPT, UR4, 0x3f, URZ ;  /* 0x0000003f04077890 */ /* 0x008fe2000fffe0ff */
[----:B------:R-:W-:Y:S01]  /*5c70*/  UMOV UR25, 0x4100910 ;  /* 0x0410091000197882 */ /* 0x000fe20000000000 */
[----:B------:R-:W-:-:S02]  /*5c80*/  ULOP3.LUT UR9, UR9, 0x10000, URZ, 0xfc, !UPT ;  /* 0x0001000009097892 */ /* 0x000fc4000f8efcff */
[----:B------:R-:W-:Y:S02]  /*5c90*/  USHF.R.S32.HI UR4, URZ, 0x1f, UR7 ;  /* 0x0000001fff047899 */ /* 0x000fe40008011407 */
[----:B------:R-:W-:Y:S02]  /*5ca0*/  ULOP3.LUT UR10, UR10, 0x10000, URZ, 0xfc, !UPT ;  /* 0x000100000a0a7892 */ /* 0x000fe4000f8efcff */
[----:B------:R-:W-:Y:S01]  /*5cb0*/  ULEA.HI UR7, UR4, UR7, URZ, 0x6 ;  /* 0x0000000704077291 */ /* 0x000fe2000f8f30ff */
[----:B------:R-:W-:Y:S01]  /*5cc0*/  UMOV UR22, 0x0 ;  /* 0x0000000000167882 */ /* 0x000fe20000000000 */
[----:B------:R-:W-:Y:S02]  /*5cd0*/  UMOV UR23, 0x4100910 ;  /* 0x0410091000177882 */ /* 0x000fe40000000000 */
[----:B------:R-:W-:Y:S01]  /*5ce0*/  USHF.R.S32.HI UR7, URZ, 0x6, UR7 ;  /* 0x00000006ff077899 */ /* 0x000fe20008011407 */
[----:B------:R-:W-:Y:S02]  /*5cf0*/  UMOV UR20, 0x0 ;  /* 0x0000000000147882 */ /* 0x000fe40000000000 */
[----:B------:R-:W3:Y:S01]  /*5d00*/  LDCU UR4, c[0x0][0x390] ;  /* 0x00007200ff0477ac */ /* 0x000ee20008000800 */
[----:B------:R-:W-:-:S02]  /*5d10*/  UIMAD UR7, UR7, UR5, URZ ;  /* 0x00000005070772a4 */ /* 0x000fc4000f8e02ff */
[----:B------:R-:W-:Y:S01]  /*5d20*/  UIADD3 UR5, UPT, UPT, UR6, 0xa8, URZ ;  /* 0x000000a806057890 */ /* 0x000fe2000fffe0ff */
[----:B------:R-:W-:Y:S01]  /*5d30*/  UMOV UR21, 0x4100910 ;  /* 0x0410091000157882 */ /* 0x000fe20000000000 */
[----:B------:R-:W-:Y:S02]  /*5d40*/  UMOV UR18, 0x0 ;  /* 0x0000000000127882 */ /* 0x000fe40000000000 */
[----:B------:R-:W-:Y:S01]  /*5d50*/  UPRMT UR5, URZ, 0x654, UR5 ;  /* 0x00000654ff057896 */ /* 0x000fe20008000005 */
[----:B------:R-:W-:Y:S01]  /*5d60*/  UMOV UR19, 0x4100910 ;  /* 0x0410091000137882 */ /* 0x000fe20000000000 */
[C---:B--2---:R-:W-:Y:S01]  /*5d70*/  VIADD R3, R9.reuse, 0x40 ;  /* 0x0000004009037836 */ /* 0x044fe20000000000 */
[----:B------:R-:W-:-:S04]  /*5d80*/  LOP3.LUT R2, R9, 0xffff, RZ, 0xc0, !PT ;  /* 0x0000ffff09027812 */ /* 0x000fc800078ec0ff */
[----:B------:R-:W-:Y:S01]  /*5d90*/  LOP3.LUT R3, R3, 0xffff, RZ, 0xc0, !PT ;  /* 0x0000ffff03037812 */ /* 0x000fe200078ec0ff */
[----:B---3--:R-:W-:-:S04]  /*5da0*/  UIMAD UR4, UR7, UR4, URZ ;  /* 0x00000004070472a4 */ /* 0x008fc8000f8e02ff */
[----:B------:R2:W-:Y:S01]  /*5db0*/  STL.64 [R1], R2 ;  /* 0x0000000201007387 */ /* 0x0005e20000100a00 */
[----:B------:R-:W-:Y:S02]  /*5dc0*/  UIADD3 UR16, UPT, UPT, UR4, -0x1, URZ ;  /* 0xffffffff04107890 */ /* 0x000fe4000fffe0ff */
[----:B------:R-:W-:Y:S01]  /*5dd0*/  UISETP.GE.AND UP3, UPT, UR4, 0x1, UPT ;  /* 0x000000010400788c */ /* 0x000fe2000bf66270 */
[----:B--2---:R-:W-:-:S10]  /*5de0*/  CS2R R2, SRZ ;  /* 0x0000000000027805 */ /* 0x004fd4000001ff00 */
.L_x_55:
[----:B--2---:R-:W-:-:S04]  /*5df0*/  SHF.L.U32 R5, R3, 0x1f, RZ ;  /* 0x0000001f03057819 */ /* 0x004fc800000006ff */
[----:B------:R-:W2:Y:S02]  /*5e00*/  SYNCS.PHASECHK.TRANS64.TRYWAIT P0, [UR6+0xa0], R5 ;  /* 0x0000a005ff0075a7 */ /* 0x000ea40008001106 */
[----:B--234-:R-:W-:Y:S05]  /*5e10*/  @!P0 BRA `(.L_x_49) ;  /* 0x0000004800b88947 */ /* 0x01cfea0003800000 */
.L_x_128:
[----:B--2---:R-:W2:Y:S01]  /*5e20*/  LDS.128 R4, [UR6+0xe0] ;  /* 0x0000e006ff047984 */ /* 0x004ea20008000c00 */
[----:B------:R-:W-:Y:S01]  /*5e30*/  ULEA UR8, UR15, UR6, 0x3 ;  /* 0x000000060f087291 */ /* 0x000fe2000f8e18ff */
[----:B------:R-:W-:Y:S01]  /*5e40*/  SHF.L.U32 R0, R8, 0x1f, RZ ;  /* 0x0000001f08007819 */ /* 0x000fe200000006ff */
[----:B------:R-:W-:Y:S01]  /*5e50*/  @!PT LDS RZ, [RZ] ;  /* 0x00000000fffff984 */ /* 0x000fe20000000800 */
[----:B------:R-:W-:Y:S01]  /*5e60*/  @!PT LDS RZ, [RZ] ;  /* 0x00000000fffff984 */ /* 0x000fe20000000800 */
[----:B------:R-:W-:Y:S01]  /*5e70*/  @!PT LDS RZ, [RZ] ;  /* 0x00000000fffff984 */ /* 0x000fe20000000800 */
[----:B------:R-:W-:Y:S01]  /*5e80*/  @!PT LDS RZ, [RZ] ;  /* 0x00000000fffff984 */ /* 0x000fe20000000800 */
[----:B------:R3:W-:Y:S06]  /*5e90*/  MEMBAR.ALL.CTA ;  /* 0x0000000000007992 */ /* 0x0007ec0000008000 */
[----:B---3--:R-:W3:Y:S02]  /*5ea0*/  FENCE.VIEW.ASYNC.S ;  /* 0x00000000000073c6 */ /* 0x008ee40000000000 */
[----:B---3--:R-:W-:Y:S01]  /*5eb0*/  SYNCS.ARRIVE.TRANS64.RED.A1T0 RZ, [UR5], RZ ;  /* 0x000000ffffff79a7 */ /* 0x008fe20008100405 */
[----:B------:R-:W3:Y:S01]  /*5ec0*/  SYNCS.PHASECHK.TRANS64.TRYWAIT P0, [UR8+0xc0], R0 ;  /* 0x0000c000ff0075a7 */ /* 0x000ee20008001108 */
[----:B--2---:R-:W-:Y:S01]  /*5ed0*/  LOP3.LUT P3, RZ, R6, 0x1, RZ, 0xc0, !PT ;  /* 0x0000000106ff7812 */ /* 0x004fe2000786c0ff */
[----:B---3--:R-:W-:-:S12]  /*5ee0*/  @!P0 BRA `(.L_x_50) ;  /* 0x00000048009c8947 */ /* 0x008fd80003800000 */
.L_x_130:
[----:B------:R-:W-:Y:S05]  /*5ef0*/  BRA.U !UP3, `(.L_x_51) ;  /* 0x000000050b4c7547 */ /* 0x000fea000b800000 */
[----:B--2---:R-:W-:Y:S01]  /*5f00*/  IMAD.U32 R0, RZ, RZ, UR15 ;  /* 0x0000000fff007e24 */ /* 0x004fe2000f8e00ff */
[----:B------:R-:W-:-:S04]  /*5f10*/  ULEA UR4, UR14, UR6, 0x3 ;  /* 0x000000060e047291 */ /* 0x000fc8000f8e18ff */
[----:B------:R-:W-:Y:S02]  /*5f20*/  LEA R4, R0, R1, 0x2 ;  /* 0x0000000100047211 */ /* 0x000fe400078e10ff */
[----:B------:R-:W-:-:S04]  /*5f30*/  SHF.L.U32 R0, R2, 0x1f, RZ ;  /* 0x0000001f02007819 */ /* 0x000fc800000006ff */
[----:B------:R-:W5:Y:S01]  /*5f40*/  LDL R4, [R4] ;  /* 0x0000000004047983 */ /* 0x000f620000100800 */
[----:B------:R2:W3:Y:S01]  /*5f50*/  SYNCS.PHASECHK.TRANS64.TRYWAIT P2, [UR4], R0 ;  /* 0x00000000ff0075a7 */ /* 0x0004e20008041104 */
[----:B------:R-:W-:Y:S01]  /*5f60*/  UPLOP3.LUT UP2, UPT, UPT, UPT, UPT, 0x40, 0x4 ;  /* 0x000000000004789c */ /* 0x000fe20003f4e870 */
[----:B------:R-:W-:Y:S01]  /*5f70*/  UMOV UR13, UR16 ;  /* 0x00000010000d7c82 */ /* 0x000fe20008000000 */
[----:B------:R-:W-:-:S09]  /*5f80*/  UMOV UR12, UR14 ;  /* 0x0000000e000c7c82 */ /* 0x000fd20008000000 */
.L_x_54:
[----:B----4-:R-:W-:Y:S01]  /*5f90*/  ULEA UR7, UR12, UR6, 0x3 ;  /* 0x000000060c077291 */ /* 0x010fe2000f8e18ff */
[----:B---3--:R-:W-:Y:S11]  /*5fa0*/  @P2 BRA `(.L_x_52) ;  /* 0x00000000000c2947 */ /* 0x008ff60003800000 */
[----:B------:R-:W-:Y:S04]  /*5fb0*/  SHF.L.U32 R5, R2, 0x1f, RZ ;  /* 0x0000001f02057819 */ /* 0x000fe800000006ff */
[----:B------:R-:W3:Y:S02]  /*5fc0*/  SYNCS.PHASECHK.TRANS64.TRYWAIT P0, [UR7], R5 ;  /* 0x00000005ff0075a7 */ /* 0x000ee40008001107 */
[----:B---3--:R-:W-:Y:S05]  /*5fd0*/  @!P0 BRA `(.L_x_53) ;  /* 0x0000004800788947 */ /* 0x008fea0003800000 */
.L_x_52:
[----:B------:R-:W-:Y:S01]  /*5fe0*/  UISETP.NE.AND UP0, UPT, UR13, URZ, UPT ;  /* 0x000000ff0d00728c */ /* 0x000fe2000bf05270 */
[----:B------:R-:W-:Y:S01]  /*5ff0*/  PLOP3.LUT P2, PT, PT, PT, PT, 0x80, 0x8 ;  /* 0x000000000008781c */ /* 0x000fe20003f4f070 */
[----:B------:R-:W-:Y:S01]  /*6000*/  UIADD3 UR14, UPT, UPT, UR12, 0x1, URZ ;  /* 0x000000010c0e7890 */ /* 0x000fe2000fffe0ff */
[----:B------:R-:W-:Y:S03]  /*6010*/  ELECT P1, URZ, PT ;  /* 0x0000000000ff782f */ /* 0x000fe60003820000 */
[----:B------:R-:W-:Y:S01]  /*6020*/  UISETP.NE.AND UP1, UPT, UR14, 0x6, UPT ;  /* 0x000000060e00788c */ /* 0x000fe2000bf25270 */
[----:B------:R-:W-:Y:S01]  /*6030*/  PLOP3.LUT P0, PT, PT, PT, UP0, 0x80, 0x8 ;  /* 0x000000000008781c */ /* 0x000fe20003f0f008 */
[----:B------:R-:W-:Y:S02]  /*6040*/  ULEA UR34, UR12, UR10, 0xa ;  /* 0x0000000a0c227291 */ /* 0x000fe4000f8e50ff */
[----:B------:R-:W-:Y:S02]  /*6050*/  USEL UR11, URZ, 0x1, UP1 ;  /* 0x00000001ff0b7887 */ /* 0x000fe40008800000 */
[----:B------:R-:W-:Y:S02]  /*6060*/  USEL UR14, UR14, URZ, UP1 ;  /* 0x000000ff0e0e7287 */ /* 0x000fe40008800000 */
[----:B------:R-:W-:Y:S02]  /*6070*/  ULEA UR36, UR12, UR9, 0xa ;  /* 0x000000090c247291 */ /* 0x000fe4000f8e50ff */
[----:B------:R-:W-:Y:S01]  /*6080*/  @UP0 ULEA UR4, UR14, UR6, 0x3 ;  /* 0x000000060e040291 */ /* 0x000fe2000f8e18ff */
[----:B------:R-:W-:Y:S01]  /*6090*/  LOP3.LUT R2, R2, UR11, RZ, 0x3c, !PT ;  /* 0x0000000b02027c12 */ /* 0x000fe2000f8e3cff */
[----:B------:R-:W-:Y:S02]  /*60a0*/  UIADD3 UR46, UPT, UPT, UR34, 0x2, URZ ;  /* 0x00000002222e7890 */ /* 0x000fe4000fffe0ff */
[----:B------:R-:W-:Y:S01]  /*60b0*/  UIADD3 UR40, UPT, UPT, UR36, 0x2, URZ ;  /* 0x0000000224287890 */ /* 0x000fe2000fffe0ff */
[----:B--2---:R-:W-:Y:S01]  /*60c0*/  @P0 SHF.L.U32 R0, R2, 0x1f, RZ ;  /* 0x0000001f02000819 */ /* 0x004fe200000006ff */
[----:B------:R-:W-:Y:S02]  /*60d0*/  UIADD3 UR44, UPT, UPT, UR34, 0x4, URZ ;  /* 0x00000004222c7890 */ /* 0x000fe4000fffe0ff */
[----:B-1----:R-:W-:Y:S01]  /*60e0*/  UIADD3 UR38, UPT, UPT, UR36, 0x4, URZ ;  /* 0x0000000424267890 */ /* 0x002fe2000fffe0ff */
[----:B------:R4:W1:Y:S01]  /*60f0*/  @P0 SYNCS.PHASECHK.TRANS64.TRYWAIT P2, [UR4], R0 ;  /* 0x00000000ff0005a7 */ /* 0x0008620008041104 */
[----:B------:R-:W-:Y:S02]  /*6100*/  ELECT P0, URZ, PT ;  /* 0x0000000000ff782f */ /* 0x000fe40003800000 */
[C---:B-----5:R-:W-:Y:S01]  /*6110*/  @P1 R2UR.BROADCAST UR4, R4.reuse ;  /* 0x00000000040412ca */ /* 0x060fe200008e0000 */
[----:B------:R-:W-:Y:S10]  /*6120*/  UIADD3 UR42, UPT, UPT, UR34, 0x6, URZ ;  /* 0x00000006222a7890 */ /* 0x000ff4000fffe0ff */
[C---:B------:R-:W-:Y:S02]  /*6130*/  @P0 R2UR.BROADCAST UR11, R4.reuse ;  /* 0x00000000040b02ca */ /* 0x040fe400008e0000 */
[----:B------:R-:W-:Y:S01]  /*6140*/  ELECT P0, URZ, PT ;  /* 0x0000000000ff782f */ /* 0x000fe20003800000 */
[----:B------:R-:W-:Y:S01]  /*6150*/  UIADD3 UR7, UPT, UPT, UR7, 0x30, URZ ;  /* 0x0000003007077890 */ /* 0x000fe2000fffe0ff */
[----:B------:R-:W-:Y:S01]  /*6160*/  UMOV UR35, 0x40004080 ;  /* 0x4000408000237882 */ /* 0x000fe20000000000 */
[----:B------:R-:W-:Y:S01]  /*6170*/  UMOV UR37, 0x40004080 ;  /* 0x4000408000257882 */ /* 0x000fe20000000000 */
[----:B------:R-:W-:Y:S01]  /*6180*/  UMOV UR47, 0x40004080 ;  /* 0x40004080002f7882 */ /* 0x000fe20000000000 */
[----:B------:R-:W-:Y:S01]  /*6190*/  UMOV UR41, 0x40004080 ;  /* 0x4000408000297882 */ /* 0x000fe20000000000 */
[----:B------:R-:W-:Y:S01]  /*61a0*/  UMOV UR45, 0x40004080 ;  /* 0x40004080002d7882 */ /* 0x000fe20000000000 */
[----:B------:R-:W-:Y:S01]  /*61b0*/  UMOV UR39, 0x40004080 ;  /* 0x4000408000277882 */ /* 0x000fe20000000000 */
[----:B------:R2:W-:Y:S01]  /*61c0*/  UTCHMMA gdesc[UR36], gdesc[UR34], tmem[UR4], tmem[UR32], idesc[UR33], UP2 ;  /* 0x00ff2022240075ea */ /* 0x0005e20009000004 */
[----:B------:R-:W-:Y:S02]  /*61d0*/  UPLOP3.LUT UP2, UPT, UPT, UPT, UPT, 0x80, 0x8 ;  /* 0x000000000008789c */ /* 0x000fe40003f4f070 */
[----:B------:R3:W-:Y:S01]  /*61e0*/  UTCHMMA gdesc[UR40], gdesc[UR46], tmem[UR11], tmem[UR30], idesc[UR31], UPT ;  /* 0x00ff1e2e280075ea */ /* 0x0007e2000b80000b */
[----:B------:R-:W-:Y:S01]  /*61f0*/  UMOV UR43, 0x40004080 ;  /* 0x40004080002b7882 */ /* 0x000fe20000000000 */
[----:B------:R-:W-:Y:S01]  /*6200*/  UMOV UR12, UR14 ;  /* 0x0000000e000c7c82 */ /* 0x000fe20008000000 */
[C---:B--2---:R-:W-:Y:S02]  /*6210*/  @P0 R2UR.BROADCAST UR4, R4.reuse ;  /* 0x00000000040402ca */ /* 0x044fe400008e0000 */
[----:B------:R-:W-:Y:S11]  /*6220*/  ELECT P0, URZ, PT ;  /* 0x0000000000ff782f */ /* 0x000ff60003800000 */
[----:B------:R-:W-:Y:S02]  /*6230*/  @!UPT UIADD3 URZ, UPT, UPT, URZ, URZ, URZ ;  /* 0x000000fffffff290 */ /* 0x000fe4000fffe0ff */
[C---:B---3--:R-:W-:Y:S01]  /*6240*/  @P0 R2UR.BROADCAST UR11, R4.reuse ;  /* 0x00000000040b02ca */ /* 0x048fe200008e0000 */
[----:B------:R-:W-:Y:S01]  /*6250*/  UIADD3 UR40, UPT, UPT, UR36, 0x6, URZ ;  /* 0x0000000624287890 */ /* 0x000fe2000fffe0ff */
[----:B------:R-:W-:Y:S01]  /*6260*/  ELECT P0, URZ, PT ;  /* 0x0000000000ff782f */ /* 0x000fe20003800000 */
[----:B------:R-:W-:Y:S01]  /*6270*/  UIADD3 UR46, UPT, UPT, UR34, 0x40, URZ ;  /* 0x00000040222e7890 */ /* 0x000fe2000fffe0ff */
[----:B------:R2:W-:Y:S09]  /*6280*/  UTCHMMA gdesc[UR38], gdesc[UR44], tmem[UR4], tmem[UR28], idesc[UR29], UPT ;  /* 0x00ff1c2c260075ea */ /* 0x0005f2000b800004 */
[----:B------:R3:W-:Y:S01]  /*6290*/  UTCHMMA gdesc[UR40], gdesc[UR42], tmem[UR11], tmem[UR26], idesc[UR27], UPT ;  /* 0x00ff1a2a280075ea */ /* 0x0007e2000b80000b */
[----:B--2---:R-:W-:Y:S01]  /*62a0*/  UIADD3 UR38, UPT, UPT, UR36, 0x40, URZ ;  /* 0x0000004024267890 */ /* 0x004fe2000fffe0ff */
[C---:B------:R-:W-:Y:S02]  /*62b0*/  @P0 R2UR.BROADCAST UR4, R4.reuse ;  /* 0x00000000040402ca */ /* 0x040fe400008e0000 */
[----:B------:R-:W-:Y:S11]  /*62c0*/  ELECT P0, URZ, PT ;  /* 0x0000000000ff782f */ /* 0x000ff60003800000 */
[----:B------:R-:W-:Y:S02]  /*62d0*/  @!UPT UIADD3 URZ, UPT, UPT, URZ, URZ, URZ ;  /* 0x000000fffffff290 */ /* 0x000fe4000fffe0ff */
[C---:B---3--:R-:W-:Y:S01]  /*62e0*/  @P0 R2UR.BROADCAST UR11, R4.reuse ;  /* 0x00000000040b02ca */ /* 0x048fe200008e0000 */
[----:B------:R-:W-:Y:S02]  /*62f0*/  UIADD3 UR44, UPT, UPT, UR34, 0x42, URZ ;  /* 0x00000042222c7890 */ /* 0x000fe4000fffe0ff */
[----:B------:R-:W-:Y:S01]  /*6300*/  UIADD3 UR42, UPT, UPT, UR36, 0x42, URZ ;  /* 0x00000042242a7890 */ /* 0x000fe2000fffe0ff */
[----:B------:R-:W-:Y:S01]  /*6310*/  ELECT P0, URZ, PT ;  /* 0x0000000000ff782f */ /* 0x000fe20003800000 */
[----:B------:R-:W-:Y:S02]  /*6320*/  UIADD3 UR40, UPT, UPT, UR34, 0x44, URZ ;  /* 0x0000004422287890 */ /* 0x000fe4000fffe0ff */
[----:B------:R-:W-:Y:S01]  /*6330*/  UIADD3 UR34, UPT, UPT, UR34, 0x46, URZ ;  /* 0x0000004622227890 */ /* 0x000fe2000fffe0ff */
[----:B------:R2:W-:Y:S05]  /*6340*/  UTCHMMA gdesc[UR38], gdesc[UR46], tmem[UR4], tmem[UR24], idesc[UR25], UPT ;  /* 0x00ff182e260075ea */ /* 0x0005ea000b800004 */
[----:B------:R3:W-:Y:S01]  /*6350*/  UTCHMMA gdesc[UR42], gdesc[UR44], tmem[UR11], tmem[UR22], idesc[UR23], UPT ;  /* 0x00ff162c2a0075ea */ /* 0x0007e2000b80000b */
[----:B--2---:R-:W-:Y:S03]  /*6360*/  UIADD3 UR38, UPT, UPT, UR36, 0x44, URZ ;  /* 0x0000004424267890 */ /* 0x004fe6000fffe0ff */
[C---:B------:R-:W-:Y:S02]  /*6370*/  @P0 R2UR.BROADCAST UR4, R4.reuse ;  /* 0x00000000040402ca */ /* 0x040fe400008e0000 */
[----:B------:R-:W-:Y:S11]  /*6380*/  ELECT P0, URZ, PT ;  /* 0x0000000000ff782f */ /* 0x000ff60003800000 */
[----:B------:R-:W-:Y:S02]  /*6390*/  @!UPT UIADD3 URZ, UPT, UPT, URZ, URZ, URZ ;  /* 0x000000fffffff290 */ /* 0x000fe4000fffe0ff */
[----:B---3--:R-:W-:Y:S01]  /*63a0*/  @P0 R2UR.BROADCAST UR11, R4 ;  /* 0x00000000040b02ca */ /* 0x008fe200008e0000 */
[----:B------:R-:W-:Y:S01]  /*63b0*/  UIADD3 UR36, UPT, UPT, UR36, 0x46, URZ ;  /* 0x0000004624247890 */ /* 0x000fe2000fffe0ff */
[----:B------:R2:W-:Y:S11]  /*63c0*/  UTCHMMA gdesc[UR38], gdesc[UR40], tmem[UR4], tmem[UR20], idesc[UR21], UPT ;  /* 0x00ff1428260075ea */ /* 0x0005f6000b800004 */
[----:B------:R4:W-:Y:S01]  /*63d0*/  UTCHMMA gdesc[UR36], gdesc[UR34], tmem[UR11], tmem[UR18], idesc[UR19], UPT ;  /* 0x00ff1222240075ea */ /* 0x0009e2000b80000b */
[----:B------:R4:W-:Y:S01]  /*63e0*/  UTCBAR [UR7], URZ ;  /* 0x000000ff070073e9 */ /* 0x0009e200080000ff */
[----:B--2---:R-:W-:Y:S02]  /*63f0*/  UIADD3 UR4, UPT, UPT, UR13, 0x1, URZ ;  /* 0x000000010d047890 */ /* 0x004fe4000fffe0ff */
[----:B------:R-:W-:Y:S02]  /*6400*/  UIADD3 UR13, UPT, UPT, UR13, -0x1, URZ ;  /* 0xffffffff0d0d7890 */ /* 0x000fe4000fffe0ff */
[----:B------:R-:W-:Y:S09]  /*6410*/  UISETP.GT.U32.AND UP0, UPT, UR4, 0x1, UPT ;  /* 0x000000010400788c */ /* 0x000ff2000bf04070 */
[----:B-1----:R-:W-:Y:S05]  /*6420*/  BRA.U UP0, `(.L_x_54) ;  /* 0xfffffff900d87547 */ /* 0x002fea000b83ffff */
.L_x_51:
[----:B------:R-:W-:Y:S01]  /*6430*/  UIADD3 UR15, UPT, UPT, UR15, 0x1, URZ ;  /* 0x000000010f0f7890 */ /* 0x000fe2000fffe0ff */
[----:B------:R-:W-:Y:S01]  /*6440*/  LOP3.LUT R3, R3, 0x1, RZ, 0x3c, !PT ;  /* 0x0000000103037812 */ /* 0x000fe200078e3cff */
[----:B------:R-:W-:Y:S02]  /*6450*/  UIADD3 UR8, UPT, UPT, UR8, 0xb0, URZ ;  /* 0x000000b008087890 */ /* 0x000fe4000fffe0ff */
[----:B------:R-:W-:-:S04]  /*6460*/  UISETP.NE.AND UP0, UPT, UR15, 0x2, UPT ;  /* 0x000000020f00788c */ /* 0x000fc8000bf05270 */
[----:B------:R-:W-:Y:S02]  /*6470*/  USEL UR4, URZ, 0x1, UP0 ;  /* 0x00000001ff047887 */ /* 0x000fe40008000000 */
[----:B------:R-:W-:Y:S01]  /*6480*/  USEL UR15, UR15, URZ, UP0 ;  /* 0x000000ff0f0f7287 */ /* 0x000fe20008000000 */
[----:B------:R3:W-:Y:S03]  /*6490*/  UTCBAR [UR8], URZ ;  /* 0x000000ff080073e9 */ /* 0x0007e600080000ff */
[----:B------:R-:W-:Y:S01]  /*64a0*/  LOP3.LUT R8, R8, UR4, RZ, 0x3c, !PT ;  /* 0x0000000408087c12 */ /* 0x000fe2000f8e3cff */
[----:B------:R-:W-:Y:S07]  /*64b0*/  @P3 BRA `(.L_x_55) ;  /* 0xfffffff8004c3947 */ /* 0x000fee000383ffff */
[----:B------:R-:W1:Y:S01]  /*64c0*/  S2UR UR4, SR_CgaCtaId ;  /* 0x00000000000479c3 */ /* 0x000e620000008800 */
[----:B------:R-:W-:Y:S01]  /*64d0*/  ELECT P0, URZ, PT ;  /* 0x0000000000ff782f */ /* 0x000fe20003800000 */
[----:B--2-4-:R-:W-:Y:S01]  /*64e0*/  IMAD.MOV.U32 R0, RZ, RZ, 0x1 ;  /* 0x00000001ff007424 */ /* 0x014fe200078e00ff */
[----:B------:R-:W-:Y:S01]  /*64f0*/  UIADD3 UR6, UPT, UPT, UR6, 0xc0, URZ ;  /* 0x000000c006067890 */ /* 0x000fe2000fffe0ff */
[----:B------:R-:W-:Y:S01]  /*6500*/  SHF.L.U32 R3, R8, 0x1f, RZ ;  /* 0x0000001f08037819 */ /* 0x000fe200000006ff */
[----:B------:R-:W-:-:S03]  /*6510*/  UMOV UR5, 0x40 ;  /* 0x0000004000057882 */ /* 0x000fc60000000000 */
[----:B------:R-:W-:Y:S01]  /*6520*/  UVIRTCOUNT.DEALLOC.SMPOOL 0x80 ;  /* 0x000000800000784c */ /* 0x000fe20000000000 */
[----:B-1----:R-:W-:Y:S02]  /*6530*/  ULEA UR4, UR4, UR5, 0x18 ;  /* 0x0000000504047291 */ /* 0x002fe4000f8ec0ff */
[----:B------:R-:W-:-:S07]  /*6540*/  ULEA UR5, UR15, UR6, 0x3 ;  /* 0x000000060f057291 */ /* 0x000fce000f8e18ff */
[----:B------:R1:W-:Y:S02]  /*6550*/  @P0 STS.U8 [UR4+0x1c], R0 ;  /* 0x00001c00ff000988 */ /* 0x0003e40008000004 */
[----:B------:R-:W2:Y:S02]  /*6560*/  SYNCS.PHASECHK.TRANS64.TRYWAIT P0, [UR5], R3 ;  /* 0x00000003ff0075a7 */ /* 0x000ea40008001105 */
[----:B-12---:R-:W-:Y:S05]  /*6570*/  @!P0 BRA `(.L_x_56) ;  /* 0x0000004400288947 */ /* 0x006fea0003800000 */
.L_x_133:
[----:B------:R-:W-:-:S04]  /*6580*/  UIADD3 UR7, UPT, UPT, UR15, 0x1, URZ ;  /* 0x000000010f077890 */ /* 0x000fc8000fffe0ff */
[----:B------:R-:W-:-:S04]  /*6590*/  UISETP.NE.AND UP0, UPT, UR7, 0x2, UPT ;  /* 0x000000020700788c */ /* 0x000fc8000bf05270 */
[----:B------:R-:W-:Y:S02]  /*65a0*/  USEL UR5, URZ, 0x1, UP0 ;  /* 0x00000001ff057887 */ /* 0x000fe40008000000 */
[----:B------:R-:W-:-:S04]  /*65b0*/  USEL UR7, UR7, URZ, UP0 ;  /* 0x000000ff07077287 */ /* 0x000fc80008000000 */
[----:B------:R-:W-:Y:S01]  /*65c0*/  ULEA UR7, UR7, UR6, 0x3 ;  /* 0x0000000607077291 */ /* 0x000fe2000f8e18ff */
[----:B-1----:R-:W-:-:S04]  /*65d0*/  LOP3.LUT R3, R8, UR5, RZ, 0x3c, !PT ;  /* 0x0000000508037c12 */ /* 0x002fc8000f8e3cff */
[----:B------:R-:W-:-:S04]  /*65e0*/  SHF.L.U32 R3, R3, 0x1f, RZ ;  /* 0x0000001f03037819 */ /* 0x000fc800000006ff */
[----:B------:R-:W1:Y:S02]  /*65f0*/  SYNCS.PHASECHK.TRANS64.TRYWAIT P0, [UR7], R3 ;  /* 0x00000003ff0075a7 */ /* 0x000e640008001107 */
[----:B-1----:R-:W-:Y:S05]  /*6600*/  @!P0 BRA `(.L_x_57) ;  /* 0x00000044001c8947 */ /* 0x002fea0003800000 */
.L_x_135:
[----:B------:R-:W-:Y:S01]  /*6610*/  NOP ;  /* 0x0000000000007918 */ /* 0x000fe20000000000 */
[----:B-1----:R-:W1:Y:S01]  /*6620*/  LDS R0, [UR4+0x14] ;  /* 0x00001404ff007984 */ /* 0x002e620008000800 */
[----:B------:R-:W-:Y:S01]  /*6630*/  LOP3.LUT R2, R9, 0xffff, RZ, 0xc0, !PT ;  /* 0x0000ffff09027812 */ /* 0x000fe200078ec0ff */
[----:B------:R-:W-:Y:S02]  /*6640*/  IMAD.MOV.U32 R3, RZ, RZ, 0xffff ;  /* 0x0000ffffff037424 */ /* 0x000fe400078e00ff */
[----:B------:R-:W-:Y:S01]  /*6650*/  IMAD.MOV.U32 R5, RZ, RZ, 0x1 ;  /* 0x00000001ff057424 */ /* 0x000fe200078e00ff */
[----:B------:R-:W-:-:S04]  /*6660*/  SHF.R.U32.HI R2, RZ, 0x5, R2 ;  /* 0x00000005ff027819 */ /* 0x000fc80000011602 */
[-C--:B------:R-:W-:Y:S02]  /*6670*/  SHF.L.U32 R3, R3, R2.reuse, RZ ;  /* 0x0000000203037219 */ /* 0x080fe400000006ff */
[----:B------:R-:W-:Y:S02]  /*6680*/  SHF.L.U32 R5, R5, R2, RZ ;  /* 0x0000000205057219 */ /* 0x000fe400000006ff */
[----:B-1----:R-:W-:-:S04]  /*6690*/  LOP3.LUT R0, R0, R3, RZ, 0xc0, !PT ;  /* 0x0000000300007212 */ /* 0x002fc800078ec0ff */
[----:B------:R-:W-:-:S13]  /*66a0*/  ISETP.NE.AND P0, PT, R0, R3, PT ;  /* 0x000000030000720c */ /* 0x000fda0003f05270 */
[----:B------:R-:W-:Y:S05]  /*66b0*/  @P0 BRA `(.L_x_58) ;  /* 0x00000000005c0947 */ /* 0x000fea0003800000 */
[----:B------:R-:W1:Y:S02]  /*66c0*/  LDS R0, [UR4+0x18] ;  /* 0x00001804ff007984 */ /* 0x000e640008000800 */
[----:B-1----:R-:W-:-:S04]  /*66d0*/  LOP3.LUT R0, R0, R5, RZ, 0xc0, !PT ;  /* 0x0000000500007212 */ /* 0x002fc800078ec0ff */
[----:B------:R-:W-:-:S13]  /*66e0*/  ISETP.NE.AND P0, PT, R0, R5, PT ;  /* 0x000000050000720c */ /* 0x000fda0003f05270 */
[----:B------:R-:W-:Y:S05]  /*66f0*/  @P0 BRA `(.L_x_59) ;  /* 0x0000000000400947 */ /* 0x000fea0003800000 */
[----:B---3--:R-:W-:Y:S01]  /*6700*/  R2UR UR8, R3 ;  /* 0x00000000030872ca */ /* 0x008fe200000e0000 */
[----:B------:R-:W1:Y:S01]  /*6710*/  S2R R2, SR_LANEID ;  /* 0x0000000000027919 */ /* 0x000e620000000000 */
[----:B------:R-:W-:Y:S01]  /*6720*/  LOP3.LUT R5, RZ, R5, RZ, 0x33, !PT ;  /* 0x00000005ff057212 */ /* 0x000fe200078e33ff */
[----:B------:R-:W-:Y:S02]  /*6730*/  VOTEU.ANY UR7, UPT, PT ;  /* 0x0000000000077886 */ /* 0x000fe400038e0100 */
[----:B------:R-:W-:Y:S01]  /*6740*/  UFLO.U32 UR7, UR7 ;  /* 0x00000007000772bd */ /* 0x000fe200080e0000 */
[----:B------:R-:W2:Y:S07]  /*6750*/  REDUX UR5, R5 ;  /* 0x00000000050573c4 */ /* 0x000eae0000000000 */
[----:B------:R-:W-:-:S06]  /*6760*/  ULOP3.LUT UR8, URZ, UR8, URZ, 0x33, !UPT ;  /* 0x00000008ff087292 */ /* 0x000fcc000f8e33ff */
[----:B------:R-:W-:-:S04]  /*6770*/  IMAD.U32 R0, RZ, RZ, UR8 ;  /* 0x00000008ff007e24 */ /* 0x000fc8000f8e00ff */
[----:B------:R-:W3:Y:S02]  /*6780*/  REDUX UR6, R0 ;  /* 0x00000000000673c4 */ /* 0x000ee40000000000 */
[----:B------:R4:W-:Y:S01]  /*6790*/  UTCATOMSWS.AND URZ, UR8 ;  /* 0x0000000800ff79e3 */ /* 0x0009e20008000000 */
[----:B-1----:R-:W-:Y:S01]  /*67a0*/  ISETP.EQ.U32.AND P0, PT, R2, UR7, PT ;  /* 0x0000000702007c0c */ /* 0x002fe2000bf02070 */
[----:B--2---:R-:W-:Y:S02]  /*67b0*/  IMAD.U32 R2, RZ, RZ, UR5 ;  /* 0x00000005ff027e24 */ /* 0x004fe4000f8e00ff */
[----:B---3--:R-:W-:-:S10]  /*67c0*/  IMAD.U32 R3, RZ, RZ, UR6 ;  /* 0x00000006ff037e24 */ /* 0x008fd4000f8e00ff */
[----:B------:R4:W-:Y:S04]  /*67d0*/  @P0 ATOMS.AND RZ, [UR4+0x14], R3 ;  /* 0x00001403ffff098c */ /* 0x0009e8000a800004 */
[----:B------:R4:W-:Y:S01]  /*67e0*/  @P0 ATOMS.AND RZ, [UR4+0x18], R2 ;  /* 0x00001802ffff098c */ /* 0x0009e2000a800004 */
[----:B------:R-:W-:Y:S05]  /*67f0*/  BRA `(.L_x_60) ;  /* 0x0000000000147947 */ /* 0x000fea0003800000 */
.L_x_59:
[----:B------:R-:W-:Y:S02]  /*6800*/  MOV R2, 0x6820 ;  /* 0x0000682000027802 */ /* 0x000fe40000000f00 */
[----:B---3-5:R-:W-:Y:S05]  /*6810*/  CALL.REL.NOINC `($__internal_0_$__cuda_sm10x_tcgen05_guardrail_trap_col_being_dealloced_not_returned_by_alloc) ;  /* 0x0000004400987944 */ /* 0x028fea0003c00000 */
[----:B------:R-:W-:Y:S05]  /*6820*/  BRA `(.L_x_60) ;  /* 0x0000000000087947 */ /* 0x000fea0003800000 */
.L_x_58:
[----:B------:R-:W-:Y:S02]  /*6830*/  MOV R2, 0x6850 ;  /* 0x0000685000027802 */ /* 0x000fe40000000f00 */
[----:B---3-5:R-:W-:Y:S05]  /*6840*/  CALL.REL.NOINC `($__internal_2_$__cuda_sm10x_tcgen05_guardrail_trap_unallocated_columns_being_dealloced) ;  /* 0x0000004400a47944 */ /* 0x028fea0003c00000 */
.L_x_60:
[----:B------:R-:W-:Y:S01]  /*6850*/  NOP ;  /* 0x0000000000007918 */ /* 0x000fe20000000000 */
[----:B----4-:R-:W-:Y:S05]  /*6860*/  EXIT ;  /* 0x000000000000794d */ /* 0x010fea0003800000 */
.L_x_44:
[----:B------:R-:W-:-:S09]  /*6870*/  UISETP.NE.OR UP0, UPT, UR10, 0x3, !UP2 ;  /* 0x000000030a00788c */ /* 0x000fd2000d705670 */
[----:B------:R-:W-:Y:S05]  /*6880*/  BRA.U UP0, `(.L_x_61) ;  /* 0x00000011001c7547 */ /* 0x000fea000b800000 */
[----:B------:R-:W2:Y:S01]  /*6890*/  LDC.64 R2, c[0x0][0x888] ;  /* 0x00022200ff027b82 */ /* 0x000ea20000000a00 */
[----:B------:R-:W3:Y:S01]  /*68a0*/  LDCU UR41, c[0x0][0x370] ;  /* 0x00006e00ff2977ac */ /* 0x000ee20008000800 */
[----:B------:R-:W-:Y:S01]  /*68b0*/  R2UR UR36, R56 ;  /* 0x00000000382472ca */ /* 0x000fe200000e0000 */
[----:B------:R-:W-:Y:S01]  /*68c0*/  IMAD.MOV.U32 R11, RZ, RZ, 0x1 ;  /* 0x00000001ff0b7424 */ /* 0x000fe200078e00ff */
[----:B------:R-:W-:Y:S01]  /*68d0*/  R2UR UR35, R57 ;  /* 0x00000000392372ca */ /* 0x000fe200000e0000 */
[----:B------:R-:W3:Y:S01]  /*68e0*/  LDCU.128 UR24, c[0x0][0xb10] ;  /* 0x00016200ff1877ac */ /* 0x000ee20008000c00 */
[----:B------:R-:W-:Y:S02]  /*68f0*/  IMAD.MOV.U32 R10, RZ, RZ, RZ ;  /* 0x000000ffff0a7224 */ /* 0x000fe400078e00ff */
[----:B------:R-:W4:Y:S01]  /*6900*/  S2UR UR8, SR_CgaCtaId ;  /* 0x00000000000879c3 */ /* 0x000f220000008800 */
[----:B------:R-:W1:Y:S01]  /*6910*/  LDCU UR40, c[0x0][0x374] ;  /* 0x00006e80ff2877ac */ /* 0x000e620008000800 */
[----:B------:R-:W-:Y:S01]  /*6920*/  IMAD.MOV.U32 R9, RZ, RZ, 0x2000 ;  /* 0x00002000ff097424 */ /* 0x000fe200078e00ff */
[----:B------:R-:W1:Y:S05]  /*6930*/  LDCU UR14, c[0x0][0xb0c] ;  /* 0x00016180ff0e77ac */ /* 0x000e6a0008000800 */
[----:B------:R-:W1:Y:S01]  /*6940*/  LDC.64 R14, c[0x0][0x348] ;  /* 0x0000d200ff0e7b82 */ /* 0x000e620000000a00 */
[----:B------:R-:W1:Y:S01]  /*6950*/  LDCU UR37, c[0x0][0xb20] ;  /* 0x00016400ff2577ac */ /* 0x000e620008000800 */
[----:B------:R-:W1:Y:S01]  /*6960*/  LDCU UR4, c[0x0][0xb30] ;  /* 0x00016600ff0477ac */ /* 0x000e620008000800 */
[----:B--2---:R-:W-:Y:S01]  /*6970*/  ISETP.NE.U32.AND P0, PT, R2, RZ, PT ;  /* 0x000000ff0200720c */ /* 0x004fe20003f05070 */
[----:B------:R-:W2:Y:S03]  /*6980*/  LDCU.128 UR28, c[0x0][0x980] ;  /* 0x00013000ff1c77ac */ /* 0x000ea60008000c00 */
[----:B------:R-:W-:Y:S01]  /*6990*/  ISETP.NE.AND.EX P0, PT, R3, RZ, PT, P0 ;  /* 0x000000ff0300720c */ /* 0x000fe20003f05300 */
[----:B------:R-:W-:Y:S01]  /*69a0*/  UMOV UR39, 0x400 ;  /* 0x0000040000277882 */ /* 0x000fe20000000000 */
[----:B------:R-:W2:Y:S01]  /*69b0*/  LDC.64 R2, c[0x0][0x890] ;  /* 0x00022400ff027b82 */ /* 0x000ea20000000a00 */
[----:B---3--:R-:W-:-:S02]  /*69c0*/  UIMAD.WIDE.U32 UR10, UR41, UR24, URZ ;  /* 0x00000018290a72a5 */ /* 0x008fc4000f8e00ff */
[----:B----4-:R-:W-:Y:S02]  /*69d0*/  ULEA UR39, UR8, UR39, 0x18 ;  /* 0x0000002708277291 */ /* 0x010fe4000f8ec0ff */
[----:B-1----:R-:W-:Y:S02]  /*69e0*/  UIMAD.WIDE.U32 UR8, UR40, UR27, URZ ;  /* 0x0000001b280872a5 */ /* 0x002fe4000f8e00ff */
[----:B------:R-:W-:Y:S02]  /*69f0*/  UIADD3 UR43, UPT, UPT, UR39, 0xa8, URZ ;  /* 0x000000a8272b7890 */ /* 0x000fe4000fffe0ff */
[----:B------:R-:W-:Y:S02]  /*6a00*/  UISETP.GE.AND UP0, UPT, UR38, 0x1, UPT ;  /* 0x000000012600788c */ /* 0x000fe4000bf06270 */
[----:B------:R-:W-:Y:S02]  /*6a10*/  UISETP.NE.AND UP1, UPT, UR14, 0x1, UPT ;  /* 0x000000010e00788c */ /* 0x000fe4000bf25270 */
[----:B------:R-:W-:Y:S01]  /*6a20*/  UISETP.NE.AND UP0, UPT, UR26, 0x1, UPT ;  /* 0x000000011a00788c */ /* 0x000fe2000bf05270 */
[----:B------:R-:W-:Y:S01]  /*6a30*/  UMOV UR46, URZ ;  /* 0x000000ff002e7c82 */ /* 0x000fe20008000000 */
[----:B------:R-:W-:-:S02]  /*6a40*/  UPLOP3.LUT UP4, UPT, UPT, UPT, UPT, 0x40, 0x4 ;  /* 0x000000000004789c */ /* 0x000fc40003f8e870 */
[----:B------:R-:W-:Y:S01]  /*6a50*/  UISETP.NE.AND UP6, UPT, UR38, 0x1, UPT ;  /* 0x000000012600788c */ /* 0x000fe2000bfc5270 */
[----:B------:R-:W1:Y:S01]  /*6a60*/  LDCU.64 UR6, c[0x0][0xb28] ;  /* 0x00016500ff0677ac */ /* 0x000e620008000a00 */
[----:B------:R-:W3:Y:S01]  /*6a70*/  LDCU.64 UR32, c[0x0][0x990] ;  /* 0x00013200ff2077ac */ /* 0x000ee20008000a00 */
[----:B------:R-:W-:Y:S02]  /*6a80*/  UISETP.NE.AND UP2, UPT, UR4, 0x1, UPT ;  /* 0x000000010400788c */ /* 0x000fe4000bf45270 */
[----:B------:R-:W-:Y:S02]  /*6a90*/  UPRMT UR43, URZ, 0x654, UR43 ;  /* 0x00000654ff2b7896 */ /* 0x000fe4000800002b */
[----:B------:R-:W-:Y:S02]  /*6aa0*/  USHF.R.U32.HI UR45, URZ, UR25, UR11 ;  /* 0x00000019ff2d7299 */ /* 0x000fe4000801160b */
[----:B------:R-:W-:Y:S02]  /*6ab0*/  USHF.R.U32.HI UR44, URZ, UR37, UR9 ;  /* 0x00000025ff2c7299 */ /* 0x000fe40008011609 */
[----:B--2---:R-:W-:-:S02]  /*6ac0*/  UISETP.NE.AND UP1, UPT, UR28, 0x1, UPT ;  /* 0x000000011c00788c */ /* 0x004fc4000bf25270 */
[----:B------:R-:W-:Y:S01]  /*6ad0*/  UISETP.NE.AND UP0, UPT, UR31, 0x1, UPT ;  /* 0x000000011f00788c */ /* 0x000fe2000bf05270 */
[----:B------:R-:W-:-:S10]  /*6ae0*/  VOTEU.ANY UP5, P0 ;  /* 0x0000000000ff7886 */ /* 0x000fd400000a0100 */
.L_x_70:
[----:B------:R-:W-:Y:S04]  /*6af0*/  SHF.L.U32 R5, R10, 0x1f, RZ ;  /* 0x0000001f0a057819 */ /* 0x000fe800000006ff */
[----:B--2---:R-:W2:Y:S02]  /*6b00*/  SYNCS.PHASECHK.TRANS64.TRYWAIT P0, [UR39+0xa0], R5 ;  /* 0x0000a005ff0075a7 */ /* 0x004ea40008001127 */
[----:B--2---:R-:W-:Y:S05]  /*6b10*/  @!P0 BRA `(.L_x_62) ;  /* 0x0000003c00f08947 */ /* 0x004fea0003800000 */
.L_x_137:
[----:B--2---:R-:W2:Y:S01]  /*6b20*/  LDS.128 R4, [UR39+0xe0] ;  /* 0x0000e027ff047984 */ /* 0x004ea20008000c00 */
[----:B------:R-:W-:Y:S01]  /*6b30*/  UISETP.GE.AND UP0, UPT, UR38, 0x1, UPT ;  /* 0x000000012600788c */ /* 0x000fe2000bf06270 */
[----:B------:R-:W-:Y:S01]  /*6b40*/  @!PT LDS RZ, [RZ] ;  /* 0x00000000fffff984 */ /* 0x000fe20000000800 */
[----:B------:R-:W-:Y:S01]  /*6b50*/  @!PT LDS RZ, [RZ] ;  /* 0x00000000fffff984 */ /* 0x000fe20000000800 */
[----:B------:R-:W-:Y:S01]  /*6b60*/  @!PT LDS RZ, [RZ] ;  /* 0x00000000fffff984 */ /* 0x000fe20000000800 */
[----:B------:R-:W-:Y:S01]  /*6b70*/  @!PT LDS RZ, [RZ] ;  /* 0x00000000fffff984 */ /* 0x000fe20000000800 */
[----:B------:R4:W-:Y:S06]  /*6b80*/  MEMBAR.ALL.CTA ;  /* 0x0000000000007992 */ /* 0x0009ec0000008000 */
[----:B----4-:R-:W4:Y:S02]  /*6b90*/  FENCE.VIEW.ASYNC.S ;  /* 0x00000000000073c6 */ /* 0x010f240000000000 */
[----:B----4-:R-:W-:Y:S01]  /*6ba0*/  SYNCS.ARRIVE.TRANS64.RED.A1T0 RZ, [UR43], RZ ;  /* 0x000000ffffff79a7 */ /* 0x010fe2000810042b */
[----:B--2---:R-:W-:Y:S11]  /*6bb0*/  LOP3.LUT P0, RZ, R6, 0x1, RZ, 0xc0, !PT ;  /* 0x0000000106ff7812 */ /* 0x004ff6000780c0ff */
[----:B------:R-:W-:Y:S02]  /*6bc0*/  @!UPT UIADD3 URZ, UPT, UPT, URZ, URZ, URZ ;  /* 0x000000fffffff290 */ /* 0x000fe4000fffe0ff */
[----:B------:R-:W-:Y:S01]  /*6bd0*/  VOTEU.ANY UP1, P0 ;  /* 0x0000000000ff7886 */ /* 0x000fe20000020100 */
[----:B------:R-:W-:Y:S11]  /*6be0*/  PLOP3.LUT P0, PT, PT, PT, UP1, 0x80, 0x8 ;  /* 0x000000000008781c */ /* 0x000ff60003f0f018 */
[----:B------:R-:W-:Y:S02]  /*6bf0*/  @!UPT UIADD3 URZ, UPT, UPT, URZ, URZ, URZ ;  /* 0x000000fffffff290 */ /* 0x000fe4000fffe0ff */
[----:B------:R-:W-:Y:S02]  /*6c00*/  @P0 MOV R8, R4 ;  /* 0x0000000400080202 */ /* 0x000fe40000000f00 */
[----:B------:R-:W-:Y:S02]  /*6c10*/  @P0 LOP3.LUT R0, R5, 0xffff, RZ, 0xc0, !PT ;  /* 0x0000ffff05000812 */ /* 0x000fe400078ec0ff */
[----:B------:R-:W-:Y:S02]  /*6c20*/  @P0 R2UR UR5, R8 ;  /* 0x00000000080502ca */ /* 0x000fe400000e0000 */
[----:B------:R-:W-:Y:S11]  /*6c30*/  @P0 R2UR UR4, R0 ;  /* 0x00000000000402ca */ /* 0x000ff600000e0000 */
[----:B------:R-:W-:Y:S02]  /*6c40*/  @UP1 UMOV UR16, UR5 ;  /* 0x0000000500101c82 */ /* 0x000fe40008000000 */
[----:B------:R-:W-:Y:S01]  /*6c50*/  @UP1 UMOV UR15, UR4 ;  /* 0x00000004000f1c82 */ /* 0x000fe20008000000 */
[----:B------:R-:W-:Y:S05]  /*6c60*/  BRA.U !UP0, `(.L_x_63) ;  /* 0x0000000108a47547 */ /* 0x000fea000b800000 */
[----:B------:R-:W-:Y:S02]  /*6c70*/  UP2UR UR21, UPR, URZ, 0x2 ;  /* 0x00000002ff157883 */ /* 0x000fe40008000000 */
[----:B------:R-:W-:Y:S02]  /*6c80*/  UISETP.NE.AND UP1, UPT, UR26, 0x1, UPT ;  /* 0x000000011a00788c */ /* 0x000fe4000bf25270 */
[----:B------:R-:W-:Y:S02]  /*6c90*/  UIMAD.WIDE.U32 UR22, UR15, UR27, URZ ;  /* 0x0000001b0f1672a5 */ /* 0x000fe4000f8e00ff */
[----:B------:R-:W-:Y:S02]  /*6ca0*/  UIMAD.WIDE.U32 UR52, UR16, UR24, URZ ;  /* 0x00000018103472a5 */ /* 0x000fe4000f8e00ff */
[----:B------:R-:W-:Y:S02]  /*6cb0*/  USEL UR4, UR40, UR44, !UP1 ;  /* 0x0000002c28047287 */ /* 0x000fe4000c800000 */
[----:B------:R-:W-:Y:S02]  /*6cc0*/  USHF.R.U32.HI UR22, URZ, UR37, UR23 ;  /* 0x00000025ff167299 */ /* 0x000fe40008011617 */
[----:B-1----:R-:W-:Y:S02]  /*6cd0*/  UIMAD.WIDE.U32 UR50, UR4, UR6, URZ ;  /* 0x00000006043272a5 */ /* 0x002fe4000f8e00ff */
[----:B------:R-:W-:Y:S02]  /*6ce0*/  UISETP.NE.AND UP0, UPT, UR14, 0x1, UPT ;  /* 0x000000010e00788c */ /* 0x000fe4000bf05270 */
[----:B------:R-:W-:Y:S02]  /*6cf0*/  USEL UR8, UR15, UR22, !UP1 ;  /* 0x000000160f087287 */ /* 0x000fe4000c800000 */
[----:B------:R-:W-:Y:S02]  /*6d00*/  USEL UR9, UR41, UR45, !UP0 ;  /* 0x0000002d29097287 */ /* 0x000fe4000c000000 */
[----:B------:R-:W-:Y:S02]  /*6d10*/  UIMAD.WIDE.U32 UR18, UR8, UR6, URZ ;  /* 0x00000006081272a5 */ /* 0x000fe4000f8e00ff */
[----:B------:R-:W-:Y:S02]  /*6d20*/  UIMAD.WIDE.U32 UR48, UR9, UR6, URZ ;  /* 0x00000006093072a5 */ /* 0x000fe4000f8e00ff */
[----:B------:R-:W-:Y:S02]  /*6d30*/  USHF.R.U32.HI UR13, URZ, UR7, UR19 ;  /* 0x00000007ff0d7299 */ /* 0x000fe40008011613 */
[----:B------:R-:W-:Y:S02]  /*6d40*/  @UP6 USHF.R.U32.HI UR9, URZ, UR7, UR49 ;  /* 0x00000007ff096299 */ /* 0x000fe40008011631 */
[----:B------:R-:W-:Y:S02]  /*6d50*/  USEL UR17, UR8, UR13, !UP6 ;  /* 0x0000000d08117287 */ /* 0x000fe4000f000000 */
[----:B------:R-:W-:Y:S02]  /*6d60*/  UIMAD UR10, UR38, UR9, URZ ;  /* 0x00000009260a72a4 */ /* 0x000fe4000f8e02ff */
[----:B------:R-:W-:Y:S02]  /*6d70*/  UIADD3 UR13, UPT, UPT, -UR17, URZ, URZ ;  /* 0x000000ff110d7290 */ /* 0x000fe4000fffe1ff */
[----:B------:R-:W-:Y:S02]  /*6d80*/  UISETP.NE.AND UP1, UPT, UR21, URZ, UPT ;  /* 0x000000ff1500728c */ /* 0x000fe4000bf25270 */
[----:B------:R-:W-:Y:S01]  /*6d90*/  UIMAD UR13, UR38, UR13, UR8 ;  /* 0x0000000d260d72a4 */ /* 0x000fe2000f8e0208 */
[----:B------:R-:W-:Y:S02]  /*6da0*/  UMOV UR23, UR53 ;  /* 0x0000003500177c82 */ /* 0x000fe40008000000 */
[----:B------:R-:W-:Y:S03]  /*6db0*/  USHF.R.U32.HI UR20, URZ, UR25, UR23 ;  /* 0x00000019ff147299 */ /* 0x000fe60008011617 */
[----:B------:R-:W-:Y:S01]  /*6dc0*/  UMOV UR23, UR51 ;  /* 0x0000003300177c82 */ /* 0x000fe20008000000 */
[----:B------:R-:W-:Y:S02]  /*6dd0*/  USEL UR5, UR16, UR20, !UP0 ;  /* 0x0000001410057287 */ /* 0x000fe4000c000000 */
[----:B------:R-:W-:Y:S04]  /*6de0*/  @UP6 USHF.R.U32.HI UR4, URZ, UR7, UR23 ;  /* 0x00000007ff046299 */ /* 0x000fe80008011617 */
[----:B------:R-:W-:Y:S04]  /*6df0*/  UIMAD UR4, UR38, UR4, URZ ;  /* 0x00000004260472a4 */ /* 0x000fe8000f8e02ff */
[----:B------:R-:W-:Y:S04]  /*6e00*/  UISETP.GE.AND UP0, UPT, UR8, UR4, UPT ;  /* 0x000000040800728c */ /* 0x000fe8000bf06270 */
[----:B------:R-:W-:Y:S02]  /*6e10*/  UISETP.GE.OR UP0, UPT, UR5, UR10, UP0 ;  /* 0x0000000a0500728c */ /* 0x000fe40008706670 */
[----:B------:R-:W-:Y:S09]  /*6e20*/  UIMAD.WIDE.U32 UR10, UR5, UR6, URZ ;  /* 0x00000006050a72a5 */ /* 0x000ff2000f8e00ff */
[----:B------:R-:W-:Y:S04]  /*6e30*/  @!UP0 USHF.R.U32.HI UR4, URZ, UR7, UR11 ;  /* 0x00000007ff048299 */ /* 0x000fe8000801160b */
[----:B------:R-:W-:Y:S04]  /*6e40*/  @!UP0 USEL UR4, UR5, UR4, !UP6 ;  /* 0x0000000405048287 */ /* 0x000fe8000f000000 */
[----:B------:R-:W-:Y:S02]  /*6e50*/  @!UP0 UIMAD UR12, UR9, UR13, UR4 ;  /* 0x0000000d090c82a4 */ /* 0x000fe4000f8e0204 */
[----:B------:R-:W-:Y:S02]  /*6e60*/  @!UP0 UIADD3 UR13, UPT, UPT, UR17, -UR4, URZ ;  /* 0x80000004110d8290 */ /* 0x000fe4000fffe0ff */
[----:B------:R-:W-:Y:S02]  /*6e70*/  UIADD3 UR9, UPT, UPT, -UR5, URZ, URZ ;  /* 0x000000ff05097290 */ /* 0x000fe4000fffe1ff */
[----:B------:R-:W-:Y:S02]  /*6e80*/  UIADD3 UR4, UPT, UPT, -UR8, URZ, URZ ;  /* 0x000000ff08047290 */ /* 0x000fe4000fffe1ff */
[----:B------:R-:W-:Y:S02]  /*6e90*/  @!UP0 UIMAD UR8, UR13, UR38, UR5 ;  /* 0x000000260d0882a4 */ /* 0x000fe4000f8e0205 */
[----:B------:R-:W-:Y:S02]  /*6ea0*/  UIMAD UR16, UR14, UR9, UR16 ;  /* 0x000000090e1072a4 */ /* 0x000fe4000f8e0210 */
[----:B------:R-:W-:Y:S01]  /*6eb0*/  UIMAD UR15, UR26, UR4, UR15 ;  /* 0x000000041a0f72a4 */ /* 0x000fe2000f8e020f */
[----:B------:R-:W-:Y:S02]  /*6ec0*/  @!UP0 UMOV UR5, UR12 ;  /* 0x0000000c00058c82 */ /* 0x000fe40008000000 */
[----:B------:R-:W-:Y:S02]  /*6ed0*/  UIMAD UR16, UR5, UR14, UR16 ;  /* 0x0000000e051072a4 */ /* 0x000fe4000f8e0210 */
[----:B------:R-:W-:Y:S11]  /*6ee0*/  UIMAD UR15, UR8, UR26, UR15 ;  /* 0x0000001a080f72a4 */ /* 0x000ff6000f8e020f */
[----:B------:R-:W-:Y:S01]  /*6ef0*/  @!UPT UIADD3 URZ, UPT, UPT, URZ, URZ, URZ ;  /* 0x000000fffffff290 */ /* 0x000fe2000fffe0ff */
.L_x_63:
[----:B------:R-:W2:Y:S01]  /*6f00*/  @!UP2 LDCU.128 UR20, c[0x0][0xb10] ;  /* 0x00016200ff14a7ac */ /* 0x000ea20008000c00 */
[C---:B------:R-:W-:Y:S02]  /*6f10*/  ISETP.NE.U32.AND P2, PT, R2.reuse, RZ, PT ;  /* 0x000000ff0200720c */ /* 0x040fe40003f45070 */
[----:B------:R-:W-:Y:S02]  /*6f20*/  ISETP.NE.U32.AND P1, PT, R2, RZ, PT ;  /* 0x000000ff0200720c */ /* 0x000fe40003f25070 */
[C---:B------:R-:W-:Y:S02]  /*6f30*/  ISETP.NE.AND.EX P2, PT, R3.reuse, RZ, PT, P2 ;  /* 0x000000ff0300720c */ /* 0x040fe40003f45320 */
[----:B------:R-:W-:Y:S01]  /*6f40*/  ISETP.NE.AND.EX P1, PT, R3, RZ, PT, P1 ;  /* 0x000000ff0300720c */ /* 0x000fe20003f25310 */
[----:B------:R-:W4:Y:S01]  /*6f50*/  @!UP2 LDCU UR5, c[0x0][0xb0c] ;  /* 0x00016180ff05a7ac */ /* 0x000f220008000800 */
[----:B------:R-:W-:Y:S02]  /*6f60*/  USHF.L.U32 UR10, UR34, 0x6, URZ ;  /* 0x00000006220a7899 */ /* 0x000fe400080006ff */
[----:B--2---:R-:W-:Y:S04]  /*6f70*/  UIMAD.WIDE.U32 UR12, UR16, UR20, URZ ;  /* 0x00000014100c72a5 */ /* 0x004fe8000f8e00ff */
[----:B------:R-:W-:Y:S02]  /*6f80*/  @!UP2 USHF.R.U32.HI UR4, URZ, UR21, UR13 ;  /* 0x00000015ff04a299 */ /* 0x000fe4000801160d */
[----:B------:R-:W-:Y:S02]  /*6f90*/  UIMAD.WIDE.U32 UR12, UR15, UR23, URZ ;  /* 0x000000170f0c72a5 */ /* 0x000fe4000f8e00ff */
[----:B----4-:R-:W-:Y:S04]  /*6fa0*/  @!UP2 UISETP.NE.AND UP0, UPT, UR5, 0x1, UPT ;  /* 0x000000010500a88c */ /* 0x010fe8000bf05270 */
[----:B------:R-:W-:Y:S02]  /*6fb0*/  @!UP2 USEL UR9, UR16, UR4, !UP0 ;  /* 0x000000041009a287 */ /* 0x000fe4000c000000 */
[----:B------:R-:W-:Y:S01]  /*6fc0*/  @!UP2 UISETP.NE.AND UP0, UPT, UR22, 0x1, UPT ;  /* 0x000000011600a88c */ /* 0x000fe2000bf05270 */
[----:B------:R-:W2:Y:S02]  /*6fd0*/  @!UP2 LDCU UR4, c[0x0][0xb20] ;  /* 0x00016400ff04a7ac */ /* 0x000ea40008000800 */
[----:B--2---:R-:W-:Y:S04]  /*6fe0*/  @!UP2 USHF.R.U32.HI UR4, URZ, UR4, UR13 ;  /* 0x00000004ff04a299 */ /* 0x004fe8000801160d */
[----:B------:R-:W-:Y:S04]  /*6ff0*/  @!UP2 USEL UR11, UR15, UR4, !UP0 ;  /* 0x000000040f0ba287 */ /* 0x000fe8000c000000 */
[----:B------:R-:W-:Y:S02]  /*7000*/  @!UP2 UIADD3 UR4, UPT, UPT, -UR9, UR11, URZ ;  /* 0x0000000b0904a290 */ /* 0x000fe4000fffe1ff */
[----:B------:R-:W-:Y:S02]  /*7010*/  @!UP2 UIADD3 UR9, UPT, UPT, UR9, -UR11, URZ ;  /* 0x8000000b0909a290 */ /* 0x000fe4000fffe0ff */
[----:B------:R-:W-:Y:S02]  /*7020*/  @!UP2 UIMAD UR16, UR4, UR5, UR16 ;  /* 0x000000050410a2a4 */ /* 0x000fe4000f8e0210 */
[----:B------:R-:W-:Y:S01]  /*7030*/  @!UP2 UIMAD UR15, UR9, UR22, UR15 ;  /* 0x00000016090fa2a4 */ /* 0x000fe2000f8e020f */
[----:B------:R-:W-:Y:S11]  /*7040*/  BRA.U UP4, `(.L_x_64) ;  /* 0x0000000104107547 */ /* 0x000ff6000b800000 */
[----:B------:R-:W-:Y:S04]  /*7050*/  MOV R0, UR42 ;  /* 0x0000002a00007c02 */ /* 0x000fe80008000f00 */
[----:B------:R-:W-:Y:S04]  /*7060*/  SHF.L.U32 R13, R0, 0x1f, RZ ;  /* 0x0000001f000d7819 */ /* 0x000fe800000006ff */
[----:B------:R-:W2:Y:S02]  /*7070*/  SYNCS.PHASECHK.TRANS64.TRYWAIT P3, [UR39+0x98], R13 ;  /* 0x0000980dff0075a7 */ /* 0x000ea40008061127 */
[----:B--2---:R-:W-:Y:S05]  /*7080*/  @!P3 BRA `(.L_x_65) ;  /* 0x0000003800acb947 */ /* 0x004fea0003800000 */
.L_x_64:
[----:B------:R-:W-:Y:S05]  /*7090*/  @!P2 BRA `(.L_x_66) ;  /* 0x000000000030a947 */ /* 0x000fea0003800000 */
[----:B------:R-:W-:Y:S01]  /*70a0*/  UPLOP3.LUT UP3, UPT, UPT, UPT, UP5, 0x80, 0x8 ;  /* 0x000000000008789c */ /* 0x000fe20003f6f050 */
[----:B------:R-:W-:Y:S01]  /*70b0*/  HFMA2 R63, -RZ, RZ, 0, 5.9604644775390625e-08 ;  /* 0x00000001ff3f7431 */ /* 0x000fe200000001ff */
[----:B------:R-:W4:Y:S04]  /*70c0*/  LDCU.64 UR4, c[0x0][0x358] ;  /* 0x00006b00ff0477ac */ /* 0x000f280008000a00 */
[----:B------:R-:W-:Y:S11]  /*70d0*/  PLOP3.LUT P2, PT, PT, PT, UP3, 0x80, 0x8 ;  /* 0x000000000008781c */ /* 0x000ff60003f4f038 */
[----:B------:R-:W-:Y:S02]  /*70e0*/  @!UPT UIADD3 URZ, UPT, UPT, URZ, URZ, URZ ;  /* 0x000000fffffff290 */ /* 0x000fe4000fffe0ff */
[----:B--2---:R-:W2:Y:S01]  /*70f0*/  @P2 LDC.64 R12, c[0x0][0x888] ;  /* 0x00022200ff0c2b82 */ /* 0x004ea20000000a00 */
[----:B------:R-:W-:Y:S04]  /*7100*/  @P2 IMAD R0, R17, R2, RZ ;  /* 0x0000000211002224 */ /* 0x000fe800078e02ff */
[----:B--2---:R-:W-:Y:S01]  /*7110*/  @P2 IMAD.WIDE R12, R0, 0x4, R12 ;  /* 0x00000004000c2825 */ /* 0x004fe200078e020c */
[----:B------:R-:W-:Y:S04]  /*7120*/  MOV R0, 0x1 ;  /* 0x0000000100007802 */ /* 0x000fe80000000f00 */
[----:B----45:R4:W5:Y:S01]  /*7130*/  @P2 LDG.E R27, desc[UR4][R12.64] ;  /* 0x000000040c1b2981 */ /* 0x030962000c1e1900 */
[----:B------:R-:W-:Y:S01]  /*7140*/  @!P2 PRMT R63, R0, 0x7610, R63 ;  /* 0x00007610003fa816 */ /* 0x000fe2000000003f */
[----:B----4-:R-:W2:Y:S06]  /*7150*/  @!P2 LDC R27, c[0x0][0x880] ;  /* 0x00022000ff1bab82 */ /* 0x010eac0000000800 */
.L_x_66:
[----:B--2--5:R-:W-:Y:S01]  /*7160*/  @!P1 FSETP.EQ.AND P2, PT, R27, RZ, PT ;  /* 0x000000ff1b00920b */ /* 0x024fe20003f42000 */
[----:B------:R-:W-:Y:S01]  /*7170*/  @!UPT UIADD3 URZ, UPT, UPT, URZ, URZ, URZ ;  /* 0x000000fffffff290 */ /* 0x000fe2000fffe0ff */
[----:B------:R-:W-:Y:S11]  /*7180*/  @!P1 BRA `(.L_x_67) ;  /* 0x0000000000149947 */ /* 0x000ff60003800000 */
[----:B------:R-:W-:Y:S02]  /*7190*/  LOP3.LUT P1, RZ, R63, 0xff, RZ, 0xc0, !PT ;  /* 0x000000ff3fff7812 */ /* 0x000fe4000782c0ff */
[----:B------:R-:W-:Y:S04]  /*71a0*/  PLOP3.LUT P2, PT, PT, PT, UP3, 0x80, 0x8 ;  /* 0x000000000008781c */ /* 0x000fe80003f4f038 */
[----:B------:R-:W-:Y:S07]  /*71b0*/  PLOP3.LUT P2, PT, P2, PT, PT, 0x8, 0x80 ;  /* 0x000000000080781c */ /* 0x000fee000174e170 */
[----:B------:R-:W-:Y:S11]  /*71c0*/  @P1 FSETP.EQ.AND P2, PT, R27, RZ, PT ;  /* 0x000000ff1b00120b */ /* 0x000ff60003f42000 */
[----:B------:R-:W-:Y:S02]  /*71d0*/  @!UPT UIADD3 URZ, UPT, UPT, URZ, URZ, URZ ;  /* 0x000000fffffff290 */ /* 0x000fe4000fffe0ff */
.L_x_67:
[----:B------:R-:W-:Y:S01]  /*71e0*/  ULEA UR5, UR46, UR39, 0x3 ;  /* 0x000000272e057291 */ /* 0x000fe2000f8e18ff */
[----:B------:R-:W-:Y:S01]  /*71f0*/  SHF.L.U32 R13, R11, 0x1f, RZ ;  /* 0x0000001f0b0d7819 */ /* 0x000fe200000006ff */
[----:B------:R-:W-:Y:S01]  /*7200*/  UISETP.NE.AND UP0, UPT, UR28, 0x1, UPT ;  /* 0x000000011c00788c */ /* 0x000fe2000bf05270 */
[----:B------:R-:W-:Y:S02]  /*7210*/  R2UR UR4, R34 ;  /* 0x00000000220472ca */ /* 0x000fe400000e0000 */
[----:B------:R-:W-:Y:S04]  /*7220*/  ELECT P3, URZ, PT ;  /* 0x0000000000ff782f */ /* 0x000fe80003860000 */
[----:B------:R-:W-:Y:S01]  /*7230*/  PLOP3.LUT P2, PT, P2, P3, PT, 0xf2, 0x2f ;  /* 0x00000000002f781c */ /* 0x000fe20001747e72 */
[----:B------:R-:W2:Y:S06]  /*7240*/  SYNCS.PHASECHK.TRANS64.TRYWAIT P1, [UR5+0x78], R13 ;  /* 0x0000780dff0075a7 */ /* 0x000eac0008021105 */
[----:B------:R-:W-:Y:S04]  /*7250*/  USHF.L.U32 UR11, UR4, 0x6, URZ ;  /* 0x00000006040b7899 */ /* 0x000fe800080006ff */
[----:B------:R-:W-:Y:S04]  /*7260*/  UIMAD.WIDE.U32 UR8, UR11, UR29, URZ ;  /* 0x0000001d0b0872a5 */ /* 0x000fe8000f8e00ff */
[----:B------:R-:W-:Y:S04]  /*7270*/  USHF.R.U32.HI UR12, URZ, UR30, UR9 ;  /* 0x0000001eff0c7299 */ /* 0x000fe80008011609 */
[----:B------:R-:W-:Y:S02]  /*7280*/  USEL UR12, UR11, UR12, !UP0 ;  /* 0x0000000c0b0c7287 */ /* 0x000fe4000c000000 */
[----:B------:R-:W-:Y:S02]  /*7290*/  UISETP.NE.AND UP0, UPT, UR31, 0x1, UPT ;  /* 0x000000011f00788c */ /* 0x000fe4000bf05270 */
[----:B---3--:R-:W-:Y:S02]  /*72a0*/  UIMAD.WIDE.U32 UR8, UR12, UR32, URZ ;  /* 0x000000200c0872a5 */ /* 0x008fe4000f8e00ff */
[----:B------:R-:W-:Y:S04]  /*72b0*/  UIADD3 UR8, UPT, UPT, -UR12, URZ, URZ ;  /* 0x000000ff0c087290 */ /* 0x000fe8000fffe1ff */
[----:B------:R-:W-:Y:S01]  /*72c0*/  UIMAD UR11, UR28, UR8, UR11 ;  /* 0x000000081c0b72a4 */ /* 0x000fe2000f8e020b */
[----:B------:R-:W-:Y:S02]  /*72d0*/  UMOV UR13, UR9 ;  /* 0x00000009000d7c82 */ /* 0x000fe40008000000 */
[----:B------:R-:W-:Y:S04]  /*72e0*/  USHF.R.U32.HI UR13, URZ, UR33, UR13 ;  /* 0x00000021ff0d7299 */ /* 0x000fe8000801160d */
[----:B------:R-:W-:Y:S04]  /*72f0*/  USEL UR13, UR12, UR13, !UP0 ;  /* 0x0000000d0c0d7287 */ /* 0x000fe8000c000000 */
[----:B------:R-:W-:Y:S04]  /*7300*/  UIADD3 UR4, UPT, UPT, -UR13, URZ, URZ ;  /* 0x000000ff0d047290 */ /* 0x000fe8000fffe1ff */
[----:B------:R-:W-:Y:S01]  /*7310*/  UIMAD UR12, UR31, UR4, UR12 ;  /* 0x000000041f0c72a4 */ /* 0x000fe2000f8e020c */
[----:B--2---:R-:W-:Y:S11]  /*7320*/  @!P1 BRA `(.L_x_68) ;  /* 0x00000038001c9947 */ /* 0x004ff60003800000 */
.L_x_140:
[----:B------:R-:W3:Y:S01]  /*7330*/  S2UR UR21, SR_CgaCtaId ;  /* 0x00000000001579c3 */ /* 0x000ee20000008800 */
[----:B------:R-:W-:Y:S01]  /*7340*/  @!P2 IADD3 R8, P1, PT, R14, 0x580, RZ ;  /* 0x000005800e08a810 */ /* 0x000fe20007f3e0ff */
[----:B------:R-:W-:Y:S01]  /*7350*/  VOTEU.ALL UP0, P2 ;  /* 0x0000000000ff7886 */ /* 0x000fe20001000000 */
[----:B------:R-:W-:Y:S01]  /*7360*/  UIADD3 UR17, UPT, UPT, UR46, 0x1, URZ ;  /* 0x000000012e117890 */ /* 0x000fe2000fffe0ff */
[----:B------:R-:W-:Y:S01]  /*7370*/  @P0 SHF.R.U32.HI R17, RZ, 0x10, R5 ;  /* 0x00000010ff110819 */ /* 0x000fe20000011605 */
[----:B------:R-:W-:Y:S01]  /*7380*/  UIADD3 UR9, UPT, UPT, UR5, 0x60, URZ ;  /* 0x0000006005097890 */ /* 0x000fe2000fffe0ff */
[----:B--2---:R-:W-:Y:S01]  /*7390*/  @!P2 IMAD.X R0, RZ, RZ, R15, P1 ;  /* 0x000000ffff00a224 */ /* 0x004fe200008e060f */
[----:B------:R-:W-:Y:S01]  /*73a0*/  @!P2 R2UR UR20, R8 ;  /* 0x000000000814a2ca */ /* 0x000fe200000e0000 */
[----:B------:R-:W-:Y:S02]  /*73b0*/  @!UP0 UPRMT UR19, URZ, 0x40, URZ ;  /* 0x00000040ff138896 */ /* 0x000fe400080000ff */
[----:B------:R-:W-:Y:S01]  /*73c0*/  @!UP0 ULEA UR8, UR46, UR39, 0xd ;  /* 0x000000272e088291 */ /* 0x000fe2000f8e68ff */
[----:B------:R-:W-:Y:S01]  /*73d0*/  @!P2 R2UR UR4, R0 ;  /* 0x000000000004a2ca */ /* 0x000fe200000e0000 */
[----:B------:R-:W-:Y:S01]  /*73e0*/  @!UP0 UPRMT UR19, UR19, 0x5410, URZ ;  /* 0x0000541013138896 */ /* 0x000fe200080000ff */
[----:B------:R-:W-:Y:S01]  /*73f0*/  @!P2 IMAD.MOV.U32 R0, RZ, RZ, 0x2000 ;  /* 0x00002000ff00a424 */ /* 0x000fe200078e00ff */
[----:B------:R-:W-:Y:S02]  /*7400*/  @!UP0 UIADD3 UR8, UPT, UPT, UR8, 0x400, URZ ;  /* 0x0000040008088890 */ /* 0x000fe4000fffe0ff */
[----:B------:R-:W-:Y:S04]  /*7410*/  UISETP.NE.AND UP0, UPT, UR17, 0x3, UPT ;  /* 0x000000031100788c */ /* 0x000fe8000bf05270 */
[----:B------:R-:W-:Y:S01]  /*7420*/  IMAD.U32 R18, RZ, RZ, UR20 ;  /* 0x00000014ff127e24 */ /* 0x000fe2000f8e00ff */
[----:B------:R-:W-:Y:S02]  /*7430*/  USEL UR17, UR17, URZ, UP0 ;  /* 0x000000ff11117287 */ /* 0x000fe40008000000 */
[----:B------:R-:W-:Y:S01]  /*7440*/  USEL UR18, URZ, 0x1, UP0 ;  /* 0x00000001ff127887 */ /* 0x000fe20008000000 */
[----:B------:R-:W-:Y:S01]  /*7450*/  IMAD.U32 R19, RZ, RZ, UR4 ;  /* 0x00000004ff137e24 */ /* 0x000fe2000f8e00ff */
[----:B------:R-:W-:Y:S01]  /*7460*/  @!P2 R2UR UR22, R18 ;  /* 0x000000001216a2ca */ /* 0x000fe200000e0000 */
[----:B------:R-:W-:Y:S01]  /*7470*/  VOTEU.ALL UP0, P2 ;  /* 0x0000000000ff7886 */ /* 0x000fe20001000000 */
[----:B---3--:R-:W-:Y:S02]  /*7480*/  UPRMT UR20, UR21, 0x654, UR9 ;  /* 0x0000065415147896 */ /* 0x008fe40008000009 */
[----:B------:R-:W-:Y:S01]  /*7490*/  @!P2 R2UR UR23, R19 ;  /* 0x000000001317a2ca */ /* 0x000fe200000e0000 */
[----:B------:R-:W-:Y:S01]  /*74a0*/  ULEA UR4, UR17, UR39, 0x3 ;  /* 0x0000002711047291 */ /* 0x000fe2000f8e18ff */
[----:B------:R-:W-:Y:S04]  /*74b0*/  LOP3.LUT R11, R11, UR18, RZ, 0x3c, !PT ;  /* 0x000000120b0b7c12 */ /* 0x000fe8000f8e3cff */
[----:B------:R-:W-:Y:S07]  /*74c0*/  SHF.L.U32 R12, R11, 0x1f, RZ ;  /* 0x0000001f0b0c7819 */ /* 0x000fee00000006ff */
[----:B------:R2:W-:Y:S01]  /*74d0*/  @!UP0 UTMALDG.4D.IM2COL [UR8], [UR22], UR19 ;  /* 0x00000008160083b4 */ /* 0x0005e20008058013 */
[----:B------:R2:W-:Y:S01]  /*74e0*/  @!P2 SYNCS.ARRIVE.TRANS64.RED.A0TR RZ, [UR5+0x60], R0 ;  /* 0x00006000ffffa9a7 */ /* 0x0005e20008300405 */
[----:B------:R-:W-:Y:S01]  /*74f0*/  SYNCS.ARRIVE.TRANS64.RED.A1T0 RZ, [UR20], RZ ;  /* 0x000000ffffff79a7 */ /* 0x000fe20008100414 */
[----:B------:R-:W3:Y:S02]  /*7500*/  SYNCS.PHASECHK.TRANS64.TRYWAIT P1, [UR4+0x78], R12 ;  /* 0x0000780cff0075a7 */ /* 0x000ee40008021104 */
[----:B--23--:R-:W-:Y:S05]  /*7510*/  @!P1 BRA `(.L_x_69) ;  /* 0x0000003400b89947 */ /* 0x00cfea0003800000 */
.L_x_142:
[----:B------:R-:W3:Y:S01]  /*7520*/  S2UR UR21, SR_CgaCtaId ;  /* 0x00000000001579c3 */ /* 0x000ee20000008800 */
[----:B------:R-:W-:Y:S01]  /*7530*/  UIADD3 UR9, UPT, UPT, UR4, 0x60, URZ ;  /* 0x0000006004097890 */ /* 0x000fe2000fffe0ff */
[----:B------:R-:W-:Y:S01]  /*7540*/  @!P2 IADD3 R4, P1, PT, R14, 0x580, RZ ;  /* 0x000005800e04a810 */ /* 0x000fe20007f3e0ff */
[----:B------:R-:W-:Y:S01]  /*7550*/  UIADD3 UR34, UPT, UPT, UR15, UR36, URZ ;  /* 0x000000240f227290 */ /* 0x000fe2000fffe0ff */
[----:B------:R-:W-:Y:S01]  /*7560*/  LOP3.LUT R10, R10, 0x1, RZ, 0x3c, !PT ;  /* 0x000000010a0a7812 */ /* 0x000fe200078e3cff */
[----:B------:R-:W-:Y:S01]  /*7570*/  UPLOP3.LUT UP4, UPT, UPT, UPT, UPT, 0x80, 0x8 ;  /* 0x000000000008789c */ /* 0x000fe20003f8f070 */
[----:B------:R-:W-:Y:S01]  /*7580*/  @!P2 R2UR UR20, R4 ;  /* 0x000000000414a2ca */ /* 0x000fe200000e0000 */
[----:B------:R-:W-:Y:S01]  /*7590*/  VOTEU.ALL UP0, P2 ;  /* 0x0000000000ff7886 */ /* 0x000fe20001000000 */
[----:B------:R-:W-:Y:S04]  /*75a0*/  @!P2 IMAD.X R0, RZ, RZ, R15, P1 ;  /* 0x000000ffff00a224 */ /* 0x000fe800008e060f */
[----:B------:R-:W-:Y:S02]  /*75b0*/  @!UP0 UPRMT UR5, URZ, 0x40, URZ ;  /* 0x00000040ff058896 */ /* 0x000fe400080000ff */
[----:B------:R-:W-:Y:S02]  /*75c0*/  @!UP0 ULEA UR8, UR17, UR39, 0xd ;  /* 0x0000002711088291 */ /* 0x000fe4000f8e68ff */
[----:B------:R-:W-:Y:S02]  /*75d0*/  UIADD3 UR17, UPT, UPT, UR17, 0x1, URZ ;  /* 0x0000000111117890 */ /* 0x000fe4000fffe0ff */
[----:B------:R-:W-:Y:S01]  /*75e0*/  @!UP0 UIADD3 UR10, UPT, UPT, UR10, 0x20, URZ ;  /* 0x000000200a0a8890 */ /* 0x000fe2000fffe0ff */
[----:B------:R-:W-:Y:S01]  /*75f0*/  IMAD.U32 R4, RZ, RZ, UR20 ;  /* 0x00000014ff047e24 */ /* 0x000fe2000f8e00ff */
[----:B------:R-:W-:Y:S02]  /*7600*/  @!UP0 UIADD3 UR8, UPT, UPT, UR8, 0x400, URZ ;  /* 0x0000040008088890 */ /* 0x000fe4000fffe0ff */
[----:B------:R-:W-:Y:S02]  /*7610*/  @!UP0 UPRMT UR5, UR5, 0x5410, URZ ;  /* 0x0000541005058896 */ /* 0x000fe400080000ff */
[----:B------:R-:W-:Y:S01]  /*7620*/  UISETP.NE.AND UP0, UPT, UR17, 0x3, UPT ;  /* 0x000000031100788c */ /* 0x000fe2000bf05270 */
[----:B------:R-:W-:Y:S03]  /*7630*/  @!P2 R2UR UR18, R4 ;  /* 0x000000000412a2ca */ /* 0x000fe600000e0000 */
[----:B------:R-:W-:Y:S01]  /*7640*/  USEL UR46, UR17, URZ, UP0 ;  /* 0x000000ff112e7287 */ /* 0x000fe20008000000 */
[----:B------:R-:W-:Y:S02]  /*7650*/  @!P2 R2UR UR17, R0 ;  /* 0x000000000011a2ca */ /* 0x000fe400000e0000 */
[----:B------:R-:W-:Y:S02]  /*7660*/  PLOP3.LUT P0, PT, PT, PT, UP0, 0x80, 0x8 ;  /* 0x000000000008781c */ /* 0x000fe40003f0f008 */
[----:B------:R-:W-:Y:S02]  /*7670*/  VOTEU.ALL UP0, P2 ;  /* 0x0000000000ff7886 */ /* 0x000fe40001000000 */
[----:B------:R-:W-:Y:S04]  /*7680*/  SEL R0, RZ, 0x1, P0 ;  /* 0x00000001ff007807 */ /* 0x000fe80000000000 */
[----:B------:R-:W-:Y:S03]  /*7690*/  LOP3.LUT R11, R11, R0, RZ, 0x3c, !PT ;  /* 0x000000000b0b7212 */ /* 0x000fe600078e3cff */
[----:B--2---:R-:W-:Y:S01]  /*76a0*/  IMAD.U32 R5, RZ, RZ, UR17 ;  /* 0x00000011ff057e24 */ /* 0x004fe2000f8e00ff */
[----:B---3--:R-:W-:Y:S04]  /*76b0*/  UPRMT UR17, UR21, 0x654, UR9 ;  /* 0x0000065415117896 */ /* 0x008fe80008000009 */
[----:B------:R-:W-:Y:S11]  /*76c0*/  @!P2 R2UR UR19, R5 ;  /* 0x000000000513a2ca */ /* 0x000ff600000e0000 */
[----:B------:R-:W-:Y:S02]  /*76d0*/  @!UPT UIADD3 URZ, UPT, UPT, URZ, URZ, URZ ;  /* 0x000000fffffff290 */ /* 0x000fe4000fffe0ff */
[----:B------:R2:W-:Y:S01]  /*76e0*/  @!UP0 UTMALDG.4D.IM2COL [UR8], [UR18], UR5 ;  /* 0x00000008120083b4 */ /* 0x0005e20008058005 */
[----:B------:R2:W-:Y:S01]  /*76f0*/  @!P2 SYNCS.ARRIVE.TRANS64.RED.A0TR RZ, [UR4+0x60], R9 ;  /* 0x00006009ffffa9a7 */ /* 0x0005e20008300404 */
[----:B------:R-:W-:Y:S06]  /*7700*/  UIADD3 UR4, UPT, UPT, UR16, UR35, URZ ;  /* 0x0000002310047290 */ /* 0x000fec000fffe0ff */
[----:B------:R-:W-:Y:S01]  /*7710*/  IMAD.U32 R34, RZ, RZ, UR4 ;  /* 0x00000004ff227e24 */ /* 0x000fe2000f8e00ff */
[----:B------:R-:W-:Y:S01]  /*7720*/  SYNCS.ARRIVE.TRANS64.RED.A1T0 RZ, [UR17], RZ ;  /* 0x000000ffffff79a7 */ /* 0x000fe20008100411 */
[----:B------:R-:W-:Y:S05]  /*7730*/  BRA.U UP1, `(.L_x_70) ;  /* 0xfffffff101ec7547 */ /* 0x000fea000b83ffff */
[----:B------:R-:W-:Y:S01]  /*7740*/  UIADD3 UR39, UPT, UPT, UR39, 0x78, URZ ;  /* 0x0000007827277890 */ /* 0x000fe2000fffe0ff */
[----:B------:R-:W-:-:S03]  /*7750*/  SHF.L.U32 R3, R11, 0x1f, RZ ;  /* 0x0000001f0b037819 */ /* 0x000fc600000006ff */
[----:B------:R-:W-:-:S09]  /*7760*/  ULEA UR4, UR46, UR39, 0x3 ;  /* 0x000000272e047291 */ /* 0x000fd2000f8e18ff */
[----:B------:R-:W3:Y:S02]  /*7770*/  SYNCS.PHASECHK.TRANS64.TRYWAIT P0, [UR4], R3 ;  /* 0x00000003ff0075a7 */ /* 0x000ee40008001104 */
[----:B---3--:R-:W-:Y:S05]  /*7780*/  @!P0 BRA `(.L_x_71) ;  /* 0x0000003400348947 */ /* 0x008fea0003800000 */
.L_x_144:
[----:B------:R-:W-:-:S04]  /*7790*/  UIADD3 UR4, UPT, UPT, UR46, 0x1, URZ ;  /* 0x000000012e047890 */ /* 0x000fc8000fffe0ff */
[----:B------:R-:W-:-:S04]  /*77a0*/  UISETP.NE.AND UP0, UPT, UR4, 0x3, UPT ;  /* 0x000000030400788c */ /* 0x000fc8000bf05270 */
[----:B------:R-:W-:Y:S02]  /*77b0*/  USEL UR4, UR4, URZ, UP0 ;  /* 0x000000ff04047287 */ /* 0x000fe40008000000 */
[----:B------:R-:W-:-:S04]  /*77c0*/  PLOP3.LUT P0, PT, PT, PT, UP0, 0x80, 0x8 ;  /* 0x000000000008781c */ /* 0x000fc80003f0f008 */
[----:B------:R-:W-:Y:S01]  /*77d0*/  SEL R2, RZ, 0x1, P0 ;  /* 0x00000001ff027807 */ /* 0x000fe20000000000 */
[----:B---3--:R-:W-:-:S03]  /*77e0*/  IMAD.U32 R0, RZ, RZ, UR4 ;  /* 0x00000004ff007e24 */ /* 0x008fc6000f8e00ff */
[----:B------:R-:W-:Y:S01]  /*77f0*/  LOP3.LUT R11, R11, R2, RZ, 0x3c, !PT ;  /* 0x000000020b0b7212 */ /* 0x000fe200078e3cff */
[C---:B------:R-:W-:Y:S01]  /*7800*/  VIADD R4, R0.reuse, 0x1 ;  /* 0x0000000100047836 */ /* 0x040fe20000000000 */
[----:B------:R-:W-:Y:S02]  /*7810*/  LEA R2, R0, UR39, 0x3 ;  /* 0x0000002700027c11 */ /* 0x000fe4000f8e18ff */
[----:B------:R-:W-:Y:S02]  /*7820*/  SHF.L.U32 R3, R11, 0x1f, RZ ;  /* 0x0000001f0b037819 */ /* 0x000fe400000006ff */
[----:B------:R-:W-:Y:S02]  /*7830*/  ISETP.NE.AND P0, PT, R4, 0x3, PT ;  /* 0x000000030400780c */ /* 0x000fe40003f05270 */
[----:B------:R-:W3:Y:S02]  /*7840*/  SYNCS.PHASECHK.TRANS64.TRYWAIT P1, [R2+URZ], R3 ;  /* 0x00000003020075a7 */ /* 0x000ee400080211ff */
[----:B------:R-:W-:-:S02]  /*7850*/  SEL R0, RZ, 0x1, P0 ;  /* 0x00000001ff007807 */ /* 0x000fc40000000000 */
[----:B------:R-:W-:Y:S02]  /*7860*/  SEL R4, R4, RZ, P0 ;  /* 0x000000ff04047207 */ /* 0x000fe40000000000 */
[----:B------:R-:W-:Y:S01]  /*7870*/  LOP3.LUT R0, R11, R0, RZ, 0x3c, !PT ;  /* 0x000000000b007212 */ /* 0x000fe200078e3cff */
[----:B---3--:R-:W-:Y:S06]  /*7880*/  @!P1 BRA `(.L_x_72) ;  /* 0x00000034000c9947 */ /* 0x008fec0003800000 */
.L_x_145:
[----:B------:R-:W-:Y:S02]  /*7890*/  LEA R4, R4, UR39, 0x3 ;  /* 0x0000002704047c11 */ /* 0x000fe4000f8e18ff */
[----:B---3--:R-:W-:-:S07]  /*78a0*/  SHF.L.U32 R3, R0, 0x1f, RZ ;  /* 0x0000001f00037819 */ /* 0x008fce00000006ff */
.L_x_73:
[----:B---3--:R3:W4:Y:S02]  /*78b0*/  SYNCS.PHASECHK.TRANS64.TRYWAIT P0, [R4+URZ], R3 ;  /* 0x00000003040075a7 */ /* 0x00872400080011ff */
[----:B----4-:R-:W-:Y:S05]  /*78c0*/  @!P0 NANOSLEEP.SYNCS 0x989680 ;  /* 0x009896800000895d */ /* 0x010fea0003900000 */
[----:B------:R-:W4:Y:S02]  /*78d0*/  @!P0 SYNCS.PHASECHK.TRANS64 P0, [R4+URZ], R3 ;  /* 0x00000003040085a7 */ /* 0x000f2400080010ff */
[----:B-12-4-:R-:W-:Y:S05]  /*78e0*/  @P0 EXIT ;  /* 0x000000000000094d */ /* 0x016fea0003800000 */
[----:B------:R-:W-:Y:S05]  /*78f0*/  BRA `(.L_x_73) ;  /* 0xfffffffc00ec7947 */ /* 0x000fea000383ffff */
.L_x_61:
[----:B------:R-:W-:-:S06]  /*7900*/  UISETP.GE.AND UP0, UPT, UR10, 0x4, UPT ;  /* 0x000000040a00788c */ /* 0x000fcc000bf06270 */
[----:B------:R-:W-:-:S13]  /*7910*/  PLOP3.LUT P0, PT, PT, PT, UP0, 0x80, 0x8 ;  /* 0x000000000008781c */ /* 0x000fda0003f0f008 */
[----:B-1----:R-:W-:Y:S05]  /*7920*/  @!P0 EXIT ;  /* 0x000000000000894d */ /* 0x002fea0003800000 */
[----:B------:R-:W1:Y:S08]  /*7930*/  S2UR UR5, SR_CgaCtaId ;  /* 0x00000000000579c3 */ /* 0x000e700000008800 */
[----:B------:R-:W-:Y:S01]  /*7940*/  BAR.SYNC.DEFER_BLOCKING 0x6, 0xa0 ;  /* 0x0182800000007b1d */ /* 0x000fe20000010000 */
[C---:B------:R-:W-:Y:S01]  /*7950*/  IMAD.SHL.U32 R5, R62.reuse, 0x20, RZ ;  /* 0x000000203e057824 */ /* 0x040fe200078e00ff */
[----:B------:R-:W-:Y:S01]  /*7960*/  SHF.R.U32.HI R6, RZ, 0x2, R62 ;  /* 0x00000002ff067819 */ /* 0x000fe2000001163e */
[C---:B------:R-:W-:Y:S01]  /*7970*/  IMAD.SHL.U32 R61, R62.reuse, 0x4, RZ ;  /* 0x000000043e3d7824 */ /* 0x040fe200078e00ff */
[C---:B------:R-:W-:Y:S01]  /*7980*/  R2P PR, R62.reuse, 0x6 ;  /* 0x000000063e007804 */ /* 0x040fe20000000000 */
[----:B------:R-:W-:Y:S01]  /*7990*/  IMAD.U32 R23, R62, 0x10000, RZ ;  /* 0x000100003e177824 */ /* 0x000fe200078e00ff */
[----:B------:R-:W-:-:S02]  /*79a0*/  UMOV UR4, 0x400 ;  /* 0x0000040000047882 */ /* 0x000fc40000000000 */
[----:B------:R-:W2:Y:S01]  /*79b0*/  LDC.64 R52, c[0x0][0x888] ;  /* 0x00022200ff347b82 */ /* 0x000ea20000000a00 */
[C---:B------:R-:W-:Y:S01]  /*79c0*/  LOP3.LUT R4, R5.reuse, 0xe0, RZ, 0xc0, !PT ;  /* 0x000000e005047812 */ /* 0x040fe200078ec0ff */
[----:B------:R-:W-:Y:S01]  /*79d0*/  IMAD.MOV.U32 R72, RZ, RZ, 0x8 ;  /* 0x00000008ff487424 */ /* 0x000fe200078e00ff */
[----:B------:R-:W-:Y:S01]  /*79e0*/  LOP3.LUT R5, R5, 0x100, RZ, 0xc0, !PT ;  /* 0x0000010005057812 */ /* 0x000fe200078ec0ff */
[----:B------:R-:W-:Y:S01]  /*79f0*/  IMAD.MOV.U32 R71, RZ, RZ, 0x10 ;  /* 0x00000010ff477424 */ /* 0x000fe200078e00ff */
[----:B------:R-:W-:Y:S01]  /*7a00*/  LOP3.LUT R61, R4, 0x1c, R61, 0xf8, !PT ;  /* 0x0000001c043d7812 */ /* 0x000fe200078ef83d */
[C---:B------:R-:W-:Y:S01]  /*7a10*/  IMAD.SHL.U32 R4, R62.reuse, 0x10, RZ ;  /* 0x000000103e047824 */ /* 0x040fe200078e00ff */
[----:B------:R-:W-:Y:S01]  /*7a20*/  LOP3.LUT R62, R62, 0x60, RZ, 0xc0, !PT ;  /* 0x000000603e3e7812 */ /* 0x000fe200078ec0ff */
[----:B------:R-:W3:Y:S01]  /*7a30*/  LDC.64 R54, c[0x0][0x890] ;  /* 0x00022400ff367b82 */ /* 0x000ee20000000a00 */
[----:B------:R-:W-:Y:S01]  /*7a40*/  LOP3.LUT R61, R61, 0x4, R6, 0x78, !PT ;  /* 0x000000043d3d7812 */ /* 0x000fe200078e7806 */
[----:B------:R-:W-:Y:S01]  /*7a50*/  IMAD.MOV.U32 R60, RZ, RZ, 0x1 ;  /* 0x00000001ff3c7424 */ /* 0x000fe200078e00ff */
[----:B------:R-:W-:Y:S01]  /*7a60*/  LOP3.LUT R4, R5, 0x600, R4, 0xf8, !PT ;  /* 0x0000060005047812 */ /* 0x000fe200078ef804 */
[----:B------:R-:W-:Y:S01]  /*7a70*/  IMAD.MOV.U32 R22, RZ, RZ, RZ ;  /* 0x000000ffff167224 */ /* 0x000fe200078e00ff */
[----:B------:R-:W-:-:S02]  /*7a80*/  CS2R R58, SRZ ;  /* 0x00000000003a7805 */ /* 0x000fc4000001ff00 */
[----:B------:R-:W-:Y:S01]  /*7a90*/  LOP3.LUT R23, R23, 0x600000, RZ, 0xc0, !PT ;  /* 0x0060000017177812 */ /* 0x000fe200078ec0ff */
[----:B------:R-:W4:Y:S01]  /*7aa0*/  LDCU UR45, c[0x0][0xb0c] ;  /* 0x00016180ff2d77ac */ /* 0x000f220008000800 */
[----:B------:R-:W-:Y:S02]  /*7ab0*/  LOP3.LUT R61, R4, R61, RZ, 0xfc, !PT ;  /* 0x0000003d043d7212 */ /* 0x000fe400078efcff */
[----:B------:R-:W-:Y:S01]  /*7ac0*/  SEL R72, R72, 0xfffffff8, !P1 ;  /* 0xfffffff848487807 */ /* 0x000fe20004800000 */
[----:B-1----:R-:W-:Y:S01]  /*7ad0*/  ULEA UR5, UR5, UR4, 0x18 ;  /* 0x0000000405057291 */ /* 0x002fe2000f8ec0ff */
[----:B------:R-:W-:Y:S01]  /*7ae0*/  SEL R71, R71, 0xfffffff0, !P2 ;  /* 0xfffffff047477807 */ /* 0x000fe20005000000 */
[----:B------:R-:W1:Y:S01]  /*7af0*/  LDCU UR4, c[0x0][0x370] ;  /* 0x00006e00ff0477ac */ /* 0x000e620008000800 */
[----:B------:R-:W4:Y:S03]  /*7b00*/  LDCU UR6, c[0x0][0x374] ;  /* 0x00006e80ff0677ac */ /* 0x000f260008000800 */
[----:B------:R-:W-:-:S03]  /*7b10*/  IMAD.U32 R65, RZ, RZ, UR5 ;  /* 0x00000005ff417e24 */ /* 0x000fc6000f8e00ff */
[----:B------:R-:W2:Y:S01]  /*7b20*/  LDS R2, [UR5+0xf0] ;  /* 0x0000f005ff027984 */ /* 0x000ea20008000800 */
[----:B------:R-:W2:Y:S01]  /*7b30*/  LDCU UR39, c[0x0][0xb30] ;  /* 0x00016600ff2777ac */ /* 0x000ea20008000800 */
[----:B------:R-:W2:Y:S01]  /*7b40*/  LDCU.64 UR56, c[0x0][0x888] ;  /* 0x00011100ff3877ac */ /* 0x000ea20008000a00 */
[----:B------:R-:W2:Y:S01]  /*7b50*/  LDCU.64 UR36, c[0x0][0xb28] ;  /* 0x00016500ff2477ac */ /* 0x000ea20008000a00 */
[----:B-1----:R-:W-:Y:S01]  /*7b60*/  IMAD.U32 R67, RZ, RZ, UR4 ;  /* 0x00000004ff437e24 */ /* 0x002fe2000f8e00ff */
[----:B------:R-:W-:Y:S01]  /*7b70*/  UMOV UR4, URZ ;  /* 0x000000ff00047c82 */ /* 0x000fe20008000000 */
[----:B------:R-:W1:Y:S01]  /*7b80*/  LDCU.64 UR60, c[0x0][0x8b0] ;  /* 0x00011600ff3c77ac */ /* 0x000e620008000a00 */
[----:B------:R-:W-:Y:S01]  /*7b90*/  IMAD.U32 R32, RZ, RZ, UR4 ;  /* 0x00000004ff207e24 */ /* 0x000fe2000f8e00ff */
[----:B----4-:R-:W-:Y:S01]  /*7ba0*/  MOV R66, UR6 ;  /* 0x0000000600427c02 */ /* 0x010fe20008000f00 */
[----:B------:R-:W-:Y:S01]  /*7bb0*/  UIADD3 UR4, UPT, UPT, UR5, 0x400, URZ ;  /* 0x0000040005047890 */ /* 0x000fe2000fffe0ff */
[----:B------:R-:W4:Y:S05]  /*7bc0*/  LDCU.64 UR58, c[0x0][0x8a8] ;  /* 0x00011500ff3a77ac */ /* 0x000f2a0008000a00 */
[----:B------:R-:W-:Y:S01]  /*7bd0*/  MOV R68, UR4 ;  /* 0x0000000400447c02 */ /* 0x000fe20008000f00 */
[----:B------:R-:W-:Y:S01]  /*7be0*/  UMOV UR5, URZ ;  /* 0x000000ff00057c82 */ /* 0x000fe20008000000 */
[----:B------:R-:W-:Y:S01]  /*7bf0*/  UMOV UR4, URZ ;  /* 0x000000ff00047c82 */ /* 0x000fe20008000000 */
[----:B------:R-:W-:Y:S01]  /*7c00*/  IMAD.U32 R74, RZ, RZ, UR5 ;  /* 0x00000005ff4a7e24 */ /* 0x000fe2000f8e00ff */
[----:B------:R-:W1:Y:S01]  /*7c10*/  LDCU.64 UR62, c[0x0][0xa90] ;  /* 0x00015200ff3e77ac */ /* 0x000e620008000a00 */
[----:B------:R-:W-:Y:S01]  /*7c20*/  IMAD.U32 R73, RZ, RZ, UR4 ;  /* 0x00000004ff497e24 */ /* 0x000fe2000f8e00ff */
[----:B------:R-:W1:Y:S01]  /*7c30*/  LDCU.128 UR48, c[0x0][0xb10] ;  /* 0x00016200ff3077ac */ /* 0x000e620008000c00 */
[----:B------:R-:W1:Y:S01]  /*7c40*/  LDCU.128 UR52, c[0x0][0xa80] ;  /* 0x00015000ff3477ac */ /* 0x000e620008000c00 */
[C---:B--2---:R-:W-:Y:S01]  /*7c50*/  VIADD R3, R2.reuse, 0x40 ;  /* 0x0000004002037836 */ /* 0x044fe20000000000 */
[----:B------:R-:W-:-:S04]  /*7c60*/  LOP3.LUT R2, R2, 0xffff, RZ, 0xc0, !PT ;  /* 0x0000ffff02027812 */ /* 0x000fc800078ec0ff */
[----:B------:R-:W-:-:S05]  /*7c70*/  LOP3.LUT R3, R3, 0xffff, RZ, 0xc0, !PT ;  /* 0x0000ffff03037812 */ /* 0x000fca00078ec0ff */
[----:B-1-34-:R2:W-:Y:S02]  /*7c80*/  STL.64 [R1], R2 ;  /* 0x0000000201007387 */ /* 0x01a5e40000100a00 */
.L_x_104:
[----:B------:R-:W-:Y:S02]  /*7c90*/  R2UR UR4, R65 ;  /* 0x00000000410472ca */ /* 0x000fe400000e0000 */
[----:B--2---:R-:W-:Y:S11]  /*7ca0*/  SHF.L.U32 R3, R58, 0x1f, RZ ;  /* 0x0000001f3a037819 */ /* 0x004ff600000006ff */
[----:B------:R-:W1:Y:S02]  /*7cb0*/  SYNCS.PHASECHK.TRANS64.TRYWAIT P0, [UR4+0xa0], R3 ;  /* 0x0000a003ff0075a7 */ /* 0x000e640008001104 */
[----:B-1----:R-:W-:Y:S05]  /*7cc0*/  @!P0 BRA `(.L_x_74) ;  /* 0x0000003000108947 */ /* 0x002fea0003800000 */
.L_x_147:
[----:B------:R-:W-:Y:S01]  /*7cd0*/  R2UR UR5, R65 ;  /* 0x00000000410572ca */ /* 0x000fe200000e0000 */
[----:B------:R-:W-:Y:S01]  /*7ce0*/  IMAD R2, R22, 0x4, R1 ;  /* 0x0000000416027824 */ /* 0x000fe200078e0201 */
[----:B------:R-:W-:Y:S11]  /*7cf0*/  UISETP.GE.AND UP0, UPT, UR38, 0x1, UPT ;  /* 0x000000012600788c */ /* 0x000ff6000bf06270 */
[----:B------:R-:W2:Y:S01]  /*7d00*/  LDS.128 R4, [UR5+0xe0] ;  /* 0x0000e005ff047984 */ /* 0x000ea20008000c00 */
[----:B------:R-:W-:Y:S04]  /*7d10*/  UIADD3 UR4, UPT, UPT, UR5, 0xa8, URZ ;  /* 0x000000a805047890 */ /* 0x000fe8000fffe0ff */
[----:B------:R-:W-:Y:S01]  /*7d20*/  UPRMT UR4, URZ, 0x654, UR4 ;  /* 0x00000654ff047896 */ /* 0x000fe20008000004 */
[----:B------:R-:W-:Y:S01]  /*7d30*/  @!PT LDS RZ, [RZ] ;  /* 0x00000000fffff984 */ /* 0x000fe20000000800 */
[----:B------:R-:W-:Y:S01]  /*7d40*/  @!PT LDS RZ, [RZ] ;  /* 0x00000000fffff984 */ /* 0x000fe20000000800 */
[----:B------:R-:W-:Y:S01]  /*7d50*/  @!PT LDS RZ, [RZ] ;  /* 0x00000000fffff984 */ /* 0x000fe20000000800 */
[----:B------:R-:W-:Y:S01]  /*7d60*/  @!PT LDS RZ, [RZ] ;  /* 0x00000000fffff984 */ /* 0x000fe20000000800 */
[----:B------:R3:W-:Y:S06]  /*7d70*/  MEMBAR.ALL.CTA ;  /* 0x0000000000007992 */ /* 0x0007ec0000008000 */
[----:B---3--:R-:W3:Y:S02]  /*7d80*/  FENCE.VIEW.ASYNC.S ;  /* 0x00000000000073c6 */ /* 0x008ee40000000000 */
[----:B---3--:R-:W-:Y:S06]  /*7d90*/  SYNCS.ARRIVE.TRANS64.RED.A1T0 RZ, [UR4], RZ ;  /* 0x000000ffffff79a7 */ /* 0x008fec0008100404 */
[----:B------:R-:W5:Y:S01]  /*7da0*/  LDL R2, [R2] ;  /* 0x0000000002027983 */ /* 0x000f620000100800 */
[----:B--2---:R-:W-:Y:S11]  /*7db0*/  LOP3.LUT P0, RZ, R6, 0x1, RZ, 0xc0, !PT ;  /* 0x0000000106ff7812 */ /* 0x004ff6000780c0ff */
[----:B------:R-:W-:Y:S02]  /*7dc0*/  @!UPT UIADD3 URZ, UPT, UPT, URZ, URZ, URZ ;  /* 0x000000fffffff290 */ /* 0x000fe4000fffe0ff */
[----:B------:R-:W-:Y:S01]  /*7dd0*/  VOTEU.ANY UP1, P0 ;  /* 0x0000000000ff7886 */ /* 0x000fe20000020100 */
[----:B------:R-:W-:Y:S01]  /*7de0*/  PLOP3.LUT P0, PT, PT, PT, UP1, 0x80, 0x8 ;  /* 0x000000000008781c */ /* 0x000fe20003f0f018 */
[----:B------:R-:W-:Y:S06]  /*7df0*/  UP2UR UR4, UPR, URZ, 0x2 ;  /* 0x00000002ff047883 */ /* 0x000fec0008000000 */
[----:B------:R-:W-:Y:S06]  /*7e00*/  IMAD.U32 R79, RZ, RZ, UR4 ;  /* 0x00000004ff4f7e24 */ /* 0x000fec000f8e00ff */
[----:B-1----:R-:W-:Y:S02]  /*7e10*/  @P0 MOV R3, R4 ;  /* 0x0000000400030202 */ /* 0x002fe40000000f00 */
[----:B------:R-:W-:Y:S02]  /*7e20*/  @P0 LOP3.LUT R0, R5, 0xffff, RZ, 0xc0, !PT ;  /* 0x0000ffff05000812 */ /* 0x000fe400078ec0ff */
[----:B------:R-:W-:Y:S02]  /*7e30*/  @P0 R2UR UR5, R3 ;  /* 0x00000000030502ca */ /* 0x000fe400000e0000 */
[----:B------:R-:W-:Y:S11]  /*7e40*/  @P0 R2UR UR4, R0 ;  /* 0x00000000000402ca */ /* 0x000ff600000e0000 */
[----:B------:R-:W-:Y:S02]  /*7e50*/  @UP1 UMOV UR47, UR5 ;  /* 0x00000005002f1c82 */ /* 0x000fe40008000000 */
[----:B------:R-:W-:Y:S01]  /*7e60*/  @UP1 UMOV UR46, UR4 ;  /* 0x00000004002e1c82 */ /* 0x000fe20008000000 */
[----:B------:R-:W-:Y:S05]  /*7e70*/  BRA.U !UP0, `(.L_x_75) ;  /* 0x0000000108b87547 */ /* 0x000fea000b800000 */
[----:B------:R-:W1:Y:S01]  /*7e80*/  LDCU UR6, c[0x0][0xb20] ;  /* 0x00016400ff0677ac */ /* 0x000e620008000800 */
[----:B------:R-:W-:Y:S02]  /*7e90*/  R2UR UR4, R66 ;  /* 0x00000000420472ca */ /* 0x000fe400000e0000 */
[----:B------:R-:W-:Y:S01]  /*7ea0*/  R2UR UR5, R67 ;  /* 0x00000000430572ca */ /* 0x000fe200000e0000 */
[----:B------:R-:W-:Y:S02]  /*7eb0*/  UISETP.NE.AND UP0, UPT, UR50, 0x1, UPT ;  /* 0x000000013200788c */ /* 0x000fe4000bf05270 */
[----:B------:R-:W-:Y:S02]  /*7ec0*/  UIMAD.WIDE.U32 UR20, UR46, UR51, URZ ;  /* 0x000000332e1472a5 */ /* 0x000fe4000f8e00ff */
[----:B------:R-:W-:Y:S02]  /*7ed0*/  UISETP.NE.AND UP2, UPT, UR38, 0x1, UPT ;  /* 0x000000012600788c */ /* 0x000fe4000bf45270 */
[----:B------:R-:W-:Y:S02]  /*7ee0*/  UISETP.NE.AND UP1, UPT, UR45, 0x1, UPT ;  /* 0x000000012d00788c */ /* 0x000fe4000bf25270 */
[----:B------:R-:W-:Y:S02]  /*7ef0*/  UIMAD.WIDE.U32 UR16, UR47, UR48, URZ ;  /* 0x000000302f1072a5 */ /* 0x000fe4000f8e00ff */
[----:B------:R-:W-:Y:S02]  /*7f00*/  UIMAD.WIDE.U32 UR14, UR4, UR51, URZ ;  /* 0x00000033040e72a5 */ /* 0x000fe4000f8e00ff */
[----:B------:R-:W-:Y:S02]  /*7f10*/  UIMAD.WIDE.U32 UR18, UR5, UR48, URZ ;  /* 0x00000030051272a5 */ /* 0x000fe4000f8e00ff */
[----:B-1----:R-:W-:Y:S02]  /*7f20*/  USHF.R.U32.HI UR15, URZ, UR6, UR15 ;  /* 0x00000006ff0f7299 */ /* 0x002fe4000801160f */
[----:B------:R-:W-:Y:S02]  /*7f30*/  USHF.R.U32.HI UR14, URZ, UR49, UR19 ;  /* 0x00000031ff0e7299 */ /* 0x000fe40008011613 */
[----:B------:R-:W-:Y:S02]  /*7f40*/  USEL UR4, UR4, UR15, !UP0 ;  /* 0x0000000f04047287 */ /* 0x000fe4000c000000 */
[----:B------:R-:W-:Y:S02]  /*7f50*/  USHF.R.U32.HI UR15, URZ, UR6, UR21 ;  /* 0x00000006ff0f7299 */ /* 0x000fe40008011615 */
[----:B------:R-:W-:Y:S02]  /*7f60*/  UIMAD.WIDE.U32 UR18, UR4, UR36, URZ ;  /* 0x00000024041272a5 */ /* 0x000fe4000f8e00ff */
[----:B------:R-:W-:Y:S02]  /*7f70*/  USEL UR8, UR46, UR15, !UP0 ;  /* 0x0000000f2e087287 */ /* 0x000fe4000c000000 */
[----:B------:R-:W-:Y:S02]  /*7f80*/  USEL UR9, UR5, UR14, !UP1 ;  /* 0x0000000e05097287 */ /* 0x000fe4000c800000 */
[----:B------:R-:W-:Y:S02]  /*7f90*/  USHF.R.U32.HI UR14, URZ, UR49, UR17 ;  /* 0x00000031ff0e7299 */ /* 0x000fe40008011611 */
[----:B------:R-:W-:Y:S02]  /*7fa0*/  UIMAD.WIDE.U32 UR16, UR9, UR36, URZ ;  /* 0x00000024091072a5 */ /* 0x000fe4000f8e00ff */
[----:B------:R-:W-:Y:S02]  /*7fb0*/  USEL UR5, UR47, UR14, !UP1 ;  /* 0x0000000e2f057287 */ /* 0x000fe4000c800000 */
[----:B------:R-:W-:Y:S02]  /*7fc0*/  @UP2 USHF.R.U32.HI UR9, URZ, UR37, UR17 ;  /* 0x00000025ff092299 */ /* 0x000fe40008011611 */
[----:B------:R-:W-:Y:S02]  /*7fd0*/  UIMAD.WIDE.U32 UR12, UR8, UR36, URZ ;  /* 0x00000024080c72a5 */ /* 0x000fe4000f8e00ff */
[----:B------:R-:W-:Y:S02]  /*7fe0*/  UIMAD UR6, UR38, UR9, URZ ;  /* 0x00000009260672a4 */ /* 0x000fe4000f8e02ff */
[----:B------:R-:W-:Y:S01]  /*7ff0*/  USHF.R.U32.HI UR11, URZ, UR37, UR13 ;  /* 0x00000025ff0b7299 */ /* 0x000fe2000801160d */
[----:B------:R-:W-:Y:S02]  /*8000*/  UMOV UR15, UR19 ;  /* 0x00000013000f7c82 */ /* 0x000fe40008000000 */
[----:B------:R-:W-:Y:S02]  /*8010*/  @UP2 USHF.R.U32.HI UR4, URZ, UR37, UR15 ;  /* 0x00000025ff042299 */ /* 0x000fe4000801160f */
[----:B------:R-:W-:Y:S02]  /*8020*/  USEL UR12, UR8, UR11, !UP2 ;  /* 0x0000000b080c7287 */ /* 0x000fe4000d000000 */
[----:B------:R-:W-:Y:S02]  /*8030*/  UIMAD UR4, UR38, UR4, URZ ;  /* 0x00000004260472a4 */ /* 0x000fe4000f8e02ff */
[----:B------:R-:W-:Y:S02]  /*8040*/  UIADD3 UR11, UPT, UPT, -UR12, URZ, URZ ;  /* 0x000000ff0c0b7290 */ /* 0x000fe4000fffe1ff */
[----:B------:R-:W-:Y:S02]  /*8050*/  UISETP.GE.AND UP0, UPT, UR8, UR4, UPT ;  /* 0x000000040800728c */ /* 0x000fe4000bf06270 */
[----:B------:R-:W-:Y:S02]  /*8060*/  UIMAD UR11, UR38, UR11, UR8 ;  /* 0x0000000b260b72a4 */ /* 0x000fe4000f8e0208 */
[----:B------:R-:W-:Y:S02]  /*8070*/  UISETP.GE.OR UP0, UPT, UR5, UR6, UP0 ;  /* 0x000000060500728c */ /* 0x000fe40008706670 */
[----:B------:R-:W-:Y:S02]  /*8080*/  UIMAD.WIDE.U32 UR6, UR5, UR36, URZ ;  /* 0x00000024050672a5 */ /* 0x000fe4000f8e00ff */
[----:B------:R-:W-:Y:S04]  /*8090*/  UIADD3 UR6, UPT, UPT, -UR8, URZ, URZ ;  /* 0x000000ff08067290 */ /* 0x000fe8000fffe1ff */
[----:B------:R-:W-:Y:S03]  /*80a0*/  UIMAD UR46, UR50, UR6, UR46 ;  /* 0x00000006322e72a4 */ /* 0x000fe6000f8e022e */
[----:B------:R-:W-:Y:S02]  /*80b0*/  @!UP0 USHF.R.U32.HI UR4, URZ, UR37, UR7 ;  /* 0x00000025ff048299 */ /* 0x000fe40008011607 */
[----:B------:R-:W-:Y:S02]  /*80c0*/  UIADD3 UR7, UPT, UPT, -UR5, URZ, URZ ;  /* 0x000000ff05077290 */ /* 0x000fe4000fffe1ff */
[----:B------:R-:W-:Y:S02]  /*80d0*/  @!UP0 USEL UR4, UR5, UR4, !UP2 ;  /* 0x0000000405048287 */ /* 0x000fe4000d000000 */
[----:B------:R-:W-:Y:S02]  /*80e0*/  UIMAD UR47, UR45, UR7, UR47 ;  /* 0x000000072d2f72a4 */ /* 0x000fe4000f8e022f */
[----:B------:R-:W-:Y:S02]  /*80f0*/  @!UP0 UIMAD UR10, UR9, UR11, UR4 ;  /* 0x0000000b090a82a4 */ /* 0x000fe4000f8e0204 */
[----:B------:R-:W-:Y:S04]  /*8100*/  @!UP0 UIADD3 UR11, UPT, UPT, UR12, -UR4, URZ ;  /* 0x800000040c0b8290 */ /* 0x000fe8000fffe0ff */
[----:B------:R-:W-:Y:S03]  /*8110*/  @!UP0 UIMAD UR8, UR11, UR38, UR5 ;  /* 0x000000260b0882a4 */ /* 0x000fe6000f8e0205 */
[----:B------:R-:W-:Y:S02]  /*8120*/  @!UP0 UMOV UR5, UR10 ;  /* 0x0000000a00058c82 */ /* 0x000fe40008000000 */
[----:B------:R-:W-:Y:S02]  /*8130*/  UIMAD UR47, UR5, UR45, UR47 ;  /* 0x0000002d052f72a4 */ /* 0x000fe4000f8e022f */
[----:B------:R-:W-:Y:S11]  /*8140*/  UIMAD UR46, UR8, UR50, UR46 ;  /* 0x00000032082e72a4 */ /* 0x000ff6000f8e022e */
[----:B------:R-:W-:Y:S01]  /*8150*/  @!UPT UIADD3 URZ, UPT, UPT, URZ, URZ, URZ ;  /* 0x000000fffffff290 */ /* 0x000fe2000fffe0ff */
.L_x_75:
[----:B------:R-:W-:Y:S01]  /*8160*/  UISETP.NE.AND UP0, UPT, UR39, 0x1, UPT ;  /* 0x000000012700788c */ /* 0x000fe2000bf05270 */
[----:B------:R-:W-:Y:S01]  /*8170*/  R2UR UR14, R68 ;  /* 0x00000000440e72ca */ /* 0x000fe200000e0000 */
[----:B------:R-:W-:Y:S01]  /*8180*/  USHF.L.U32 UR41, UR34, 0x6, URZ ;  /* 0x0000000622297899 */ /* 0x000fe200080006ff */
[----:B------:R-:W-:Y:S08]  /*8190*/  @P0 SHF.R.U32.HI R70, RZ, 0x10, R5 ;  /* 0x00000010ff460819 */ /* 0x000ff00000011605 */
[----:B------:R-:W1:Y:S01]  /*81a0*/  @!UP0 LDCU.128 UR8, c[0x0][0xb10] ;  /* 0x00016200ff0887ac */ /* 0x000e620008000c00 */
[----:B------:R-:W2:Y:S01]  /*81b0*/  @!UP0 LDCU UR5, c[0x0][0xb0c] ;  /* 0x00016180ff0587ac */ /* 0x000ea20008000800 */
[----:B------:R-:W3:Y:S01]  /*81c0*/  @!UP0 LDCU UR4, c[0x0][0xb20] ;  /* 0x00016400ff0487ac */ /* 0x000ee20008000800 */
[----:B-1----:R-:W-:Y:S02]  /*81d0*/  UIMAD.WIDE.U32 UR6, UR47, UR8, URZ ;  /* 0x000000082f0672a5 */ /* 0x002fe4000f8e00ff */
[----:B------:R-:W-:Y:S02]  /*81e0*/  UIMAD.WIDE.U32 UR12, UR46, UR11, URZ ;  /* 0x0000000b2e0c72a5 */ /* 0x000fe4000f8e00ff */
[----:B------:R-:W-:Y:S02]  /*81f0*/  @!UP0 UISETP.NE.AND UP1, UPT, UR10, 0x1, UPT ;  /* 0x000000010a00888c */ /* 0x000fe4000bf25270 */
[----:B------:R-:W-:Y:S02]  /*8200*/  @!UP0 USHF.R.U32.HI UR7, URZ, UR9, UR7 ;  /* 0x00000009ff078299 */ /* 0x000fe40008011607 */
[----:B--2---:R-:W-:Y:S02]  /*8210*/  @!UP0 UISETP.NE.AND UP2, UPT, UR5, 0x1, UPT ;  /* 0x000000010500888c */ /* 0x004fe4000bf45270 */
[----:B---3--:R-:W-:Y:S02]  /*8220*/  @!UP0 USHF.R.U32.HI UR4, URZ, UR4, UR13 ;  /* 0x00000004ff048299 */ /* 0x008fe4000801160d */
[----:B------:R-:W-:Y:S02]  /*8230*/  @!UP0 USEL UR7, UR47, UR7, !UP2 ;  /* 0x000000072f078287 */ /* 0x000fe4000d000000 */
[----:B------:R-:W-:Y:S04]  /*8240*/  @!UP0 USEL UR6, UR46, UR4, !UP1 ;  /* 0x000000042e068287 */ /* 0x000fe8000c800000 */
[----:B------:R-:W-:Y:S02]  /*8250*/  @!UP0 UIADD3 UR4, UPT, UPT, -UR7, UR6, URZ ;  /* 0x0000000607048290 */ /* 0x000fe4000fffe1ff */
[----:B------:R-:W-:Y:S02]  /*8260*/  @!UP0 UIADD3 UR6, UPT, UPT, UR7, -UR6, URZ ;  /* 0x8000000607068290 */ /* 0x000fe4000fffe0ff */
[----:B------:R-:W-:Y:S02]  /*8270*/  @!UP0 UIMAD UR47, UR4, UR5, UR47 ;  /* 0x00000005042f82a4 */ /* 0x000fe4000f8e022f */
[----:B------:R-:W-:Y:S02]  /*8280*/  @!UP0 UIMAD UR46, UR6, UR10, UR46 ;  /* 0x0000000a062e82a4 */ /* 0x000fe4000f8e022e */
[----:B------:R-:W-:Y:S09]  /*8290*/  ULOP3.LUT UP0, URZ, UR14, 0x3f0, URZ, 0xc0, !UPT ;  /* 0x000003f00eff7892 */ /* 0x000ff2000f80c0ff */
[----:B------:R-:W-:Y:S05]  /*82a0*/  BRA.U !UP0, `(.L_x_76) ;  /* 0x00000001087c7547 */ /* 0x000fea000b800000 */
[----:B------:R-:W1:Y:S01]  /*82b0*/  LDCU.64 UR8, c[0x4][0x80] ;  /* 0x01001000ff0877ac */ /* 0x000e620008000a00 */
[----:B------:R-:W-:Y:S01]  /*82c0*/  MOV R16, 0x0 ;  /* 0x0000000000107802 */ /* 0x000fe20000000f00 */
[----:B------:R-:W-:Y:S02]  /*82d0*/  HFMA2 R12, -RZ, RZ, 0, 5.9604644775390625e-08 ;  /* 0x00000001ff0c7431 */ /* 0x000fe400000001ff */
[----:B------:R-:W-:Y:S01]  /*82e0*/  IMAD.MOV.U32 R8, RZ, RZ, 0x70 ;  /* 0x00000070ff087424 */ /* 0x000fe200078e00ff */
[----:B------:R2:W3:Y:S01]  /*82f0*/  LDC.64 R14, c[0x4][R16] ;  /* 0x01000000100e7b82 */ /* 0x0004e20000000a00 */
[----:B------:R-:W4:Y:S01]  /*8300*/  LDCU.64 UR6, c[0x4][0x88] ;  /* 0x01001100ff0677ac */ /* 0x000f220008000a00 */
[----:B------:R-:W-:Y:S01]  /*8310*/  IMAD.MOV.U32 R13, RZ, RZ, RZ ;  /* 0x000000ffff0d7224 */ /* 0x000fe200078e00ff */
[----:B------:R-:W2:Y:S01]  /*8320*/  LDCU.64 UR4, c[0x4][0x8] ;  /* 0x01000100ff0477ac */ /* 0x000ea20008000a00 */
[----:B-1----:R-:W-:Y:S01]  /*8330*/  MOV R5, UR9 ;  /* 0x0000000900057c02 */ /* 0x002fe20008000f00 */
[----:B------:R-:W-:Y:S01]  /*8340*/  IMAD.U32 R4, RZ, RZ, UR8 ;  /* 0x00000008ff047e24 */ /* 0x000fe2000f8e00ff */
[----:B----4-:R-:W-:Y:S01]  /*8350*/  MOV R7, UR7 ;  /* 0x0000000700077c02 */ /* 0x010fe20008000f00 */
[----:B------:R-:W-:Y:S01]  /*8360*/  IMAD.U32 R6, RZ, RZ, UR6 ;  /* 0x00000006ff067e24 */ /* 0x000fe2000f8e00ff */
[----:B--2---:R-:W-:Y:S01]  /*8370*/  MOV R11, UR5 ;  /* 0x00000005000b7c02 */ /* 0x004fe20008000f00 */
[----:B------:R-:W-:Y:S02]  /*8380*/  IMAD.U32 R10, RZ, RZ, UR4 ;  /* 0x00000004ff0a7e24 */ /* 0x000fe4000f8e00ff */
[----:B------:R-:W-:Y:S07]  /*8390*/  LEPC R20, `(.L_x_77) ;  /* 0x000000001014794e */ /* 0x000fee0000000000 */
[----:B---3-5:R-:W-:Y:S05]  /*83a0*/  CALL.ABS.NOINC R14 ;  /* 0x000000000e007343 */ /* 0x028fea0003c00000 */
.L_x_77:
[----:B------:R-:W1:Y:S01]  /*83b0*/  LDCU.64 UR8, c[0x4][0x80] ;  /* 0x01001000ff0877ac */ /* 0x000e620008000a00 */
[----:B------:R2:W3:Y:S01]  /*83c0*/  LDC.64 R14, c[0x4][R16] ;  /* 0x01000000100e7b82 */ /* 0x0004e20000000a00 */
[----:B------:R-:W-:Y:S02]  /*83d0*/  HFMA2 R12, -RZ, RZ, 0, 5.9604644775390625e-08 ;  /* 0x00000001ff0c7431 */ /* 0x000fe400000001ff */
[----:B------:R-:W-:Y:S02]  /*83e0*/  IMAD.MOV.U32 R8, RZ, RZ, 0x70 ;  /* 0x00000070ff087424 */ /* 0x000fe400078e00ff */
[----:B------:R-:W-:Y:S01]  /*83f0*/  IMAD.MOV.U32 R13, RZ, RZ, RZ ;  /* 0x000000ffff0d7224 */ /* 0x000fe200078e00ff */
[----:B------:R-:W4:Y:S01]  /*8400*/  LDCU.64 UR6, c[0x4][0x88] ;  /* 0x01001100ff0677ac */ /* 0x000f220008000a00 */
[----:B------:R-:W5:Y:S01]  /*8410*/  LDCU.64 UR4, c[0x4][0x8] ;  /* 0x01000100ff0477ac */ /* 0x000f620008000a00 */
[----:B-1----:R-:W-:Y:S02]  /*8420*/  MOV R4, UR8 ;  /* 0x0000000800047c02 */ /* 0x002fe40008000f00 */
[----:B------:R-:W-:Y:S02]  /*8430*/  MOV R5, UR9 ;  /* 0x0000000900057c02 */ /* 0x000fe40008000f00 */
[----:B----4-:R-:W-:Y:S01]  /*8440*/  MOV R7, UR7 ;  /* 0x0000000700077c02 */ /* 0x010fe20008000f00 */
[----:B------:R-:W-:Y:S01]  /*8450*/  IMAD.U32 R6, RZ, RZ, UR6 ;  /* 0x00000006ff067e24 */ /* 0x000fe2000f8e00ff */
[----:B-----5:R-:W-:Y:S01]  /*8460*/  MOV R11, UR5 ;  /* 0x00000005000b7c02 */ /* 0x020fe20008000f00 */
[----:B--2---:R-:W-:Y:S02]  /*8470*/  IMAD.U32 R10, RZ, RZ, UR4 ;  /* 0x00000004ff0a7e24 */ /* 0x004fe4000f8e00ff */
[----:B------:R-:W-:Y:S07]  /*8480*/  LEPC R20, `(.L_x_76) ;  /* 0x000000001014794e */ /* 0x000fee0000000000 */
[----:B---3--:R-:W-:Y:S05]  /*8490*/  CALL.ABS.NOINC R14 ;  /* 0x000000000e007343 */ /* 0x008fea0003c00000 */
.L_x_76:
[----:B------:R-:W-:Y:S01]  /*84a0*/  ISETP.NE.U32.AND P4, PT, R54, RZ, PT ;  /* 0x000000ff3600720c */ /* 0x000fe20003f85070 */
[----:B------:R-:W-:Y:S01]  /*84b0*/  UISETP.NE.U32.AND UP0, UPT, UR60, URZ, UPT ;  /* 0x000000ff3c00728c */ /* 0x000fe2000bf05070 */
[----:B------:R-:W-:Y:S02]  /*84c0*/  ISETP.NE.AND P6, PT, R69, RZ, PT ;  /* 0x000000ff4500720c */ /* 0x000fe40003fc5270 */
[----:B------:R-:W-:Y:S01]  /*84d0*/  ISETP.NE.AND.EX P4, PT, R55, RZ, PT, P4 ;  /* 0x000000ff3700720c */ /* 0x000fe20003f85340 */
[----:B------:R-:W-:Y:S01]  /*84e0*/  UISETP.NE.AND.EX UP0, UPT, UR61, URZ, UPT, UP0 ;  /* 0x000000ff3d00728c */ /* 0x000fe2000bf05300 */
[----:B------:R-:W-:Y:S02]  /*84f0*/  ISETP.NE.U32.AND P1, PT, RZ, UR56, PT ;  /* 0x00000038ff007c0c */ /* 0x000fe4000bf25070 */
[----:B------:R-:W-:Y:S02]  /*8500*/  PLOP3.LUT P0, PT, PT, PT, PT, 0x8, 0x80 ;  /* 0x000000000080781c */ /* 0x000fe40003f0e170 */
[----:B------:R-:W-:Y:S05]  /*8510*/  ISETP.NE.AND.EX P1, PT, RZ, UR57, PT, P1 ;  /* 0x00000039ff007c0c */ /* 0x000fea000bf25310 */
[----:B------:R-:W-:Y:S02]  /*8520*/  @P6 PLOP3.LUT P0, PT, P4, PT, PT, 0x80, 0x8 ;  /* 0x000000000008681c */ /* 0x000fe4000270f070 */
[----:B------:R-:W-:Y:S11]  /*8530*/  @!P4 BRA `(.L_x_78) ;  /* 0x000000000030c947 */ /* 0x000ff60003800000 */
[----:B------:R-:W-:Y:S01]  /*8540*/  ISETP.NE.U32.AND P2, PT, R52, RZ, PT ;  /* 0x000000ff3400720c */ /* 0x000fe20003f45070 */
[----:B------:R-:W1:Y:S01]  /*8550*/  LDCU.64 UR4, c[0x0][0x358] ;  /* 0x00006b00ff0477ac */ /* 0x000e620008000a00 */
[----:B------:R-:W-:Y:S02]  /*8560*/  IMAD.MOV.U32 R63, RZ, RZ, 0x1 ;  /* 0x00000001ff3f7424 */ /* 0x000fe400078e00ff */
[----:B------:R-:W-:Y:S11]  /*8570*/  ISETP.NE.AND.EX P2, PT, R53, RZ, PT, P2 ;  /* 0x000000ff3500720c */ /* 0x000ff60003f45320 */
[----:B------:R-:W-:Y:S02]  /*8580*/  @!UPT UIADD3 URZ, UPT, UPT, URZ, URZ, URZ ;  /* 0x000000fffffff290 */ /* 0x000fe4000fffe0ff */
[----:B------:R-:W2:Y:S01]  /*8590*/  @P2 LDC.64 R4, c[0x0][0x888] ;  /* 0x00022200ff042b82 */ /* 0x000ea20000000a00 */
[----:B------:R-:W-:Y:S04]  /*85a0*/  @P2 IMAD R0, R17, R54, RZ ;  /* 0x0000003611002224 */ /* 0x000fe800078e02ff */
[----:B--2---:R-:W-:Y:S04]  /*85b0*/  @P2 IMAD.WIDE R4, R0, 0x4, R4 ;  /* 0x0000000400042825 */ /* 0x004fe800078e0204 */
[----:B------:R-:W-:Y:S01]  /*85c0*/  HFMA2 R0, -RZ, RZ, 0, 5.9604644775390625e-08 ;  /* 0x00000001ff007431 */ /* 0x000fe200000001ff */
[----:B-1---5:R1:W5:Y:S04]  /*85d0*/  @P2 LDG.E R27, desc[UR4][R4.64] ;  /* 0x00000004041b2981 */ /* 0x022368000c1e1900 */
[----:B------:R-:W-:Y:S01]  /*85e0*/  @!P2 PRMT R63, R0, 0x7610, R63 ;  /* 0x00007610003fa816 */ /* 0x000fe2000000003f */
[----:B-1----:R-:W2:Y:S06]  /*85f0*/  @!P2 LDC R27, c[0x0][0x880] ;  /* 0x00022000ff1bab82 */ /* 0x002eac0000000800 */
.L_x_78:
[----:B------:R-:W-:Y:S05]  /*8600*/  BRA.U !UP0, `(.L_x_79) ;  /* 0x0000000108247547 */ /* 0x000fea000b800000 */
[----:B------:R-:W-:Y:S01]  /*8610*/  ISETP.NE.U32.AND P2, PT, RZ, UR58, PT ;  /* 0x0000003aff007c0c */ /* 0x000fe2000bf45070 */
[----:B------:R-:W1:Y:S03]  /*8620*/  LDCU.64 UR4, c[0x0][0x358] ;  /* 0x00006b00ff0477ac */ /* 0x000e660008000a00 */
[----:B------:R-:W-:Y:S11]  /*8630*/  ISETP.NE.AND.EX P2, PT, RZ, UR59, PT, P2 ;  /* 0x0000003bff007c0c */ /* 0x000ff6000bf45320 */
[----:B------:R-:W-:Y:S02]  /*8640*/  @!UPT UIADD3 URZ, UPT, UPT, URZ, URZ, URZ ;  /* 0x000000fffffff290 */ /* 0x000fe4000fffe0ff */
[----:B------:R-:W3:Y:S01]  /*8650*/  @P2 LDC.64 R4, c[0x0][0x8a8] ;  /* 0x00022a00ff042b82 */ /* 0x000ee20000000a00 */
[----:B------:R-:W-:Y:S04]  /*8660*/  @P2 IMAD R3, R17, UR60, RZ ;  /* 0x0000003c11032c24 */ /* 0x000fe8000f8e02ff */
[----:B---3--:R-:W-:Y:S05]  /*8670*/  @P2 IMAD.WIDE R4, R3, 0x4, R4 ;  /* 0x0000000403042825 */ /* 0x008fea00078e0204 */
[----:B-1---5:R1:W5:Y:S02]  /*8680*/  @P2 LDG.E R24, desc[UR4][R4.64] ;  /* 0x0000000404182981 */ /* 0x022364000c1e1900 */
[----:B-1----:R-:W3:Y:S02]  /*8690*/  @!P2 LDC R24, c[0x0][0x8a0] ;  /* 0x00022800ff18ab82 */ /* 0x002ee40000000800 */
.L_x_79:
[----:B--2--5:R-:W-:Y:S01]  /*86a0*/  FSETP.NEU.AND P3, PT, R27, RZ, PT ;  /* 0x000000ff1b00720b */ /* 0x024fe20003f6d000 */
[----:B------:R-:W-:Y:S01]  /*86b0*/  UISETP.NE.AND UP0, UPT, UR52, 0x1, UPT ;  /* 0x000000013400788c */ /* 0x000fe2000bf05270 */
[----:B------:R-:W-:Y:S01]  /*86c0*/  SEL R5, RZ, 0xffffffff, P1 ;  /* 0xffffffffff057807 */ /* 0x000fe20000800000 */
[----:B------:R-:W-:Y:S01]  /*86d0*/  BSSY B1, `(.L_x_80) ;  /* 0x000005e000017945 */ /* 0x000fe20003800000 */
[----:B------:R-:W-:Y:S01]  /*86e0*/  @P6 LOP3.LUT P1, RZ, R63, 0xff, RZ, 0xc0, !PT ;  /* 0x000000ff3fff6812 */ /* 0x000fe2000782c0ff */
[----:B------:R-:W-:Y:S01]  /*86f0*/  IMAD.MOV.U32 R85, RZ, RZ, 0x1 ;  /* 0x00000001ff557424 */ /* 0x000fe200078e00ff */
[----:B------:R-:W-:Y:S01]  /*8700*/  @P6 SEL R4, RZ, 0xffffffff, P3 ;  /* 0xffffffffff046807 */ /* 0x000fe20001800000 */
[----:B------:R-:W-:Y:S01]  /*8710*/  IMAD.IADD R25, R23, 0x1, R2 ;  /* 0x0000000117197824 */ /* 0x000fe200078e0202 */
[----:B------:R-:W-:Y:S02]  /*8720*/  R2UR UR10, R32 ;  /* 0x00000000200a72ca */ /* 0x000fe400000e0000 */
[----:B------:R-:W-:Y:S02]  /*8730*/  CS2R R38, SRZ ;  /* 0x0000000000267805 */ /* 0x000fe4000001ff00 */
[----:B------:R-:W-:Y:S02]  /*8740*/  @P0 SEL R4, R5, R4, !P1 ;  /* 0x0000000405040207 */ /* 0x000fe40004800000 */
[----:B------:R-:W-:Y:S02]  /*8750*/  CS2R R36, SRZ ;  /* 0x0000000000247805 */ /* 0x000fe4000001ff00 */
[----:B------:R-:W-:Y:S02]  /*8760*/  R2UR UR5, R65 ;  /* 0x00000000410572ca */ /* 0x000fe400000e0000 */
[----:B------:R-:W-:Y:S02]  /*8770*/  CS2R R42, SRZ ;  /* 0x00000000002a7805 */ /* 0x000fe4000001ff00 */
[----:B------:R-:W-:Y:S02]  /*8780*/  @P6 LOP3.LUT R4, R4, 0x1, RZ, 0xc0, !PT ;  /* 0x0000000104046812 */ /* 0x000fe400078ec0ff */
[----:B------:R-:W-:Y:S02]  /*8790*/  CS2R R40, SRZ ;  /* 0x0000000000287805 */ /* 0x000fe4000001ff00 */
[----:B------:R-:W-:Y:S02]  /*87a0*/  LOP3.LUT R35, R60, 0x1, RZ, 0x3c, !PT ;  /* 0x000000013c237812 */ /* 0x000fe400078e3cff */
[----:B------:R-:W-:Y:S02]  /*87b0*/  CS2R R46, SRZ ;  /* 0x00000000002e7805 */ /* 0x000fe4000001ff00 */
[----:B------:R-:W-:Y:S02]  /*87c0*/  ISETP.NE.U32.OR P5, PT, R4, 0x1, !P6 ;  /* 0x000000010400780c */ /* 0x000fe400077a5470 */
[----:B------:R-:W-:Y:S02]  /*87d0*/  CS2R R44, SRZ ;  /* 0x00000000002c7805 */ /* 0x000fe4000001ff00 */
[----:B------:R-:W-:Y:S01]  /*87e0*/  SHF.L.U32 R0, R59, 0x1f, RZ ;  /* 0x0000001f3b007819 */ /* 0x000fe200000006ff */
[----:B------:R-:W-:Y:S01]  /*87f0*/  IMAD.U32 R4, RZ, RZ, UR10 ;  /* 0x0000000aff047e24 */ /* 0x000fe2000f8e00ff */
[----:B------:R-:W-:Y:S01]  /*8800*/  R2UR UR4, R34 ;  /* 0x00000000220472ca */ /* 0x000fe200000e0000 */
[----:B------:R-:W-:Y:S01]  /*8810*/  IMAD.U32 R84, RZ, RZ, UR10 ;  /* 0x0000000aff547e24 */ /* 0x000fe2000f8e00ff */
[----:B------:R-:W-:Y:S02]  /*8820*/  P2R R80, PR, RZ, 0x20 ;  /* 0x00000020ff507803 */ /* 0x000fe40000000000 */
[----:B------:R-:W-:Y:S02]  /*8830*/  CS2R R50, SRZ ;  /* 0x0000000000327805 */ /* 0x000fe4000001ff00 */
[----:B------:R-:W-:Y:S02]  /*8840*/  LEA R3, R4, UR5, 0x3 ;  /* 0x0000000504037c11 */ /* 0x000fe4000f8e18ff */
[----:B------:R-:W-:Y:S02]  /*8850*/  CS2R R48, SRZ ;  /* 0x0000000000307805 */ /* 0x000fe4000001ff00 */
[----:B------:R-:W-:Y:S02]  /*8860*/  LEA R83, R22, UR5, 0x3 ;  /* 0x0000000516537c11 */ /* 0x000fe4000f8e18ff */
[----:B------:R-:W-:Y:S02]  /*8870*/  SEL R4, RZ, 0xffffffff, P3 ;  /* 0xffffffffff047807 */ /* 0x000fe40001800000 */
[----:B------:R-:W-:Y:S02]  /*8880*/  @P5 SHF.L.U32 R10, R35, 0x1f, RZ ;  /* 0x0000001f230a5819 */ /* 0x000fe400000006ff */
[----:B------:R-:W-:Y:S01]  /*8890*/  LOP3.LUT P3, R78, R63, 0xff, RZ, 0xc0, !PT ;  /* 0x000000ff3f4e7812 */ /* 0x000fe2000786c0ff */
[----:B------:R-:W-:Y:S01]  /*88a0*/  USHF.L.U32 UR6, UR4, 0x6, URZ ;  /* 0x0000000604067899 */ /* 0x000fe200080006ff */
[----:B------:R-:W1:Y:S02]  /*88b0*/  @P5 SYNCS.PHASECHK.TRANS64.TRYWAIT P1, [R3+URZ+0x60], R10 ;  /* 0x0000600a030055a7 */ /* 0x000e6400080211ff */
[----:B------:R-:W-:Y:S01]  /*88c0*/  @P4 SEL R4, R5, R4, !P3 ;  /* 0x0000000405044207 */ /* 0x000fe20005800000 */
[----:B------:R-:W-:Y:S02]  /*88d0*/  UIMAD.WIDE.U32 UR4, UR6, UR53, URZ ;  /* 0x00000035060472a5 */ /* 0x000fe4000f8e00ff */
[----:B------:R-:W-:Y:S01]  /*88e0*/  IMAD.U32 R77, RZ, RZ, UR6 ;  /* 0x00000006ff4d7e24 */ /* 0x000fe2000f8e00ff */
[----:B------:R-:W-:Y:S01]  /*88f0*/  LOP3.LUT R4, R4, 0x1, RZ, 0xc0, !PT ;  /* 0x0000000104047812 */ /* 0x000fe200078ec0ff */
[----:B------:R-:W-:Y:S04]  /*8900*/  USHF.R.U32.HI UR5, URZ, UR54, UR5 ;  /* 0x00000036ff057299 */ /* 0x000fe80008011605 */
[----:B------:R-:W-:Y:S02]  /*8910*/  USEL UR5, UR6, UR5, !UP0 ;  /* 0x0000000506057287 */ /* 0x000fe4000c000000 */
[----:B------:R-:W-:Y:S02]  /*8920*/  UISETP.NE.AND UP0, UPT, UR55, 0x1, UPT ;  /* 0x000000013700788c */ /* 0x000fe4000bf05270 */
[----:B------:R-:W-:Y:S01]  /*8930*/  UIMAD.WIDE.U32 UR8, UR5, UR62, URZ ;  /* 0x0000003e050872a5 */ /* 0x000fe2000f8e00ff */
[----:B------:R2:W4:Y:S01]  /*8940*/  SYNCS.PHASECHK.TRANS64.TRYWAIT P0, [R83+URZ+0xb0], R0 ;  /* 0x0000b000530075a7 */ /* 0x00052200080011ff */
[----:B------:R-:W-:Y:S02]  /*8950*/  IMAD.U32 R76, RZ, RZ, UR5 ;  /* 0x00000005ff4c7e24 */ /* 0x000fe4000f8e00ff */
[----:B------:R-:W-:Y:S01]  /*8960*/  PLOP3.LUT P2, PT, PT, PT, UP0, 0x80, 0x8 ;  /* 0x000000000008781c */ /* 0x000fe20003f4f008 */
[----:B------:R-:W-:Y:S02]  /*8970*/  IMAD R8, RZ, RZ, -UR5 ;  /* 0x80000005ff087e24 */ /* 0x000fe4000f8e02ff */
[----:B------:R-:W-:Y:S01]  /*8980*/  UMOV UR7, UR9 ;  /* 0x0000000900077c82 */ /* 0x000fe20008000000 */
[----:B------:R-:W-:Y:S01]  /*8990*/  IMAD.U32 R75, RZ, RZ, UR5 ;  /* 0x00000005ff4b7e24 */ /* 0x000fe2000f8e00ff */
[----:B------:R-:W-:Y:S01]  /*89a0*/  USHF.R.U32.HI UR4, URZ, UR63, UR7 ;  /* 0x0000003fff047299 */ /* 0x000fe20008011607 */
[----:B------:R-:W-:Y:S05]  /*89b0*/  IMAD R77, R8, UR52, R77 ;  /* 0x00000034084d7c24 */ /* 0x000fea000f8e024d */
[----:B------:R-:W-:Y:S02]  /*89c0*/  SEL R76, R76, UR4, !P2 ;  /* 0x000000044c4c7c07 */ /* 0x000fe4000d000000 */
[----:B------:R-:W-:Y:S03]  /*89d0*/  ISETP.NE.U32.AND P2, PT, R4, 0x1, PT ;  /* 0x000000010400780c */ /* 0x000fe60003f45070 */
[----:B------:R-:W-:Y:S01]  /*89e0*/  IMAD.MOV R6, RZ, RZ, -R76 ;  /* 0x000000ffff067224 */ /* 0x000fe200078e0a4c */
[----:B------:R-:W-:Y:S03]  /*89f0*/  P2R R86, PR, RZ, 0x4 ;  /* 0x00000004ff567803 */ /* 0x000fe60000000000 */
[----:B------:R-:W-:Y:S01]  /*8a00*/  IMAD R75, R6, UR55, R75 ;  /* 0x00000037064b7c24 */ /* 0x000fe2000f8e024b */
[----:B-1----:R-:W-:Y:S01]  /*8a10*/  @P5 SEL R85, RZ, 0x1, !P1 ;  /* 0x00000001ff555807 */ /* 0x002fe20004800000 */
[----:B--2---:R-:W-:Y:S06]  /*8a20*/  @!P5 BRA `(.L_x_81) ;  /* 0x0000000000a0d947 */ /* 0x004fec0003800000 */
[----:B------:R-:W-:Y:S01]  /*8a30*/  IMAD.MOV.U32 R47, RZ, RZ, RZ ;  /* 0x000000ffff2f7224 */ /* 0x000fe200078e00ff */
[----:B------:R-:W-:Y:S01]  /*8a40*/  R2UR UR4, R32 ;  /* 0x00000000200472ca */ /* 0x000fe200000e0000 */
[----:B------:R-:W-:Y:S01]  /*8a50*/  BSSY B0, `(.L_x_82) ;  /* 0x0000007000007945 */ /* 0x000fe20003800000 */
[----:B------:R-:W-:Y:S11]  /*8a60*/  ISETP.NE.AND P1, PT, R85, RZ, PT ;  /* 0x000000ff5500720c */ /* 0x000ff60003f25270 */
[----:B------:R-:W-:Y:S02]  /*8a70*/  IMAD.U32 R2, RZ, RZ, UR4 ;  /* 0x00000004ff027e24 */ /* 0x000fe4000f8e00ff */
[----:B------:R-:W-:Y:S05]  /*8a80*/  @P1 BRA `(.L_x_83) ;  /* 0x00000000000c1947 */ /* 0x000fea0003800000 */
[----:B------:R-:W-:Y:S04]  /*8a90*/  SHF.L.U32 R4, R35, 0x1f, RZ ;  /* 0x0000001f23047819 */ /* 0x000fe800000006ff */
[----:B------:R-:W1:Y:S02]  /*8aa0*/  SYNCS.PHASECHK.TRANS64.TRYWAIT P1, [R3+URZ+0x60], R4 ;  /* 0x00006004030075a7 */ /* 0x000e6400080211ff */
[----:B-1----:R-:W-:Y:S05]  /*8ab0*/  @!P1 BRA `(.L_x_84) ;  /* 0x0000002000b49947 */ /* 0x002fea0003800000 */
.L_x_83:
[----:B------:R-:W-:Y:S05]  /*8ac0*/  BSYNC B0 ;  /* 0x0000000000007941 */ /* 0x000fea0003800000 */
.L_x_82:
[----:B------:R-:W-:Y:S01]  /*8ad0*/  ISETP.NE.AND P1, PT, R86, RZ, PT ;  /* 0x000000ff5600720c */ /* 0x000fe20003f25270 */
[----:B------:R-:W-:Y:S01]  /*8ae0*/  IMAD.MOV.U32 R46, RZ, RZ, RZ ;  /* 0x000000ffff2e7224 */ /* 0x000fe200078e00ff */
[----:B------:R-:W-:Y:S02]  /*8af0*/  R2UR UR4, R65 ;  /* 0x00000000410472ca */ /* 0x000fe400000e0000 */
[----:B------:R-:W-:Y:S02]  /*8b00*/  CS2R R44, SRZ ;  /* 0x00000000002c7805 */ /* 0x000fe4000001ff00 */
[----:B------:R-:W-:Y:S02]  /*8b10*/  CS2R R50, SRZ ;  /* 0x0000000000327805 */ /* 0x000fe4000001ff00 */
[----:B------:R-:W-:Y:S02]  /*8b20*/  CS2R R48, SRZ ;  /* 0x0000000000307805 */ /* 0x000fe4000001ff00 */
[----:B------:R-:W-:Y:S02]  /*8b30*/  CS2R R42, SRZ ;  /* 0x00000000002a7805 */ /* 0x000fe4000001ff00 */
[----:B------:R-:W-:Y:S02]  /*8b40*/  CS2R R40, SRZ ;  /* 0x0000000000287805 */ /* 0x000fe4000001ff00 */
[----:B------:R-:W-:Y:S02]  /*8b50*/  CS2R R38, SRZ ;  /* 0x0000000000267805 */ /* 0x000fe4000001ff00 */
[----:B------:R-:W-:Y:S01]  /*8b60*/  CS2R R36, SRZ ;  /* 0x0000000000247805 */ /* 0x000fe2000001ff00 */
[----:B------:R-:W-:Y:S05]  /*8b70*/  @P1 IMAD R5, R2, 0x800, R61 ;  /* 0x0000080002051824 */ /* 0x000fea00078e023d */
[----:B------:R-:W-:Y:S01]  /*8b80*/  @P1 LEA R5, R5, UR4, 0x2 ;  /* 0x0000000405051c11 */ /* 0x000fe2000f8e10ff */
[----:B------:R-:W-:Y:S05]  /*8b90*/  @P1 WARPSYNC.ALL ;  /* 0x0000000000001948 */ /* 0x000fea0003800000 */
[----:B------:R2:W2:Y:S01]  /*8ba0*/  @P1 LDSM.16.M88.4 R48, [R5+0x400] ;  /* 0x000400000530183b */ /* 0x0004a20000000200 */
[----:B------:R-:W-:Y:S01]  /*8bb0*/  @P1 VIADD R2, R5, 0x400 ;  /* 0x0000040005021836 */ /* 0x000fe20000000000 */
[----:B------:R-:W-:Y:S01]  /*8bc0*/  R2UR UR4, R32 ;  /* 0x00000000200472ca */ /* 0x000fe200000e0000 */
[C-C-:B-1----:R-:W-:Y:S02]  /*8bd0*/  @P1 IMAD R3, R72.reuse, 0x4, R5.reuse ;  /* 0x0000000448031824 */ /* 0x142fe400078e0205 */
[C---:B------:R-:W-:Y:S02]  /*8be0*/  @P1 IMAD R7, R71.reuse, 0x4, R2 ;  /* 0x0000000447071824 */ /* 0x040fe400078e0202 */
[----:B------:R-:W-:Y:S01]  /*8bf0*/  @P1 IMAD R2, R71, 0x4, R5 ;  /* 0x0000000447021824 */ /* 0x000fe200078e0205 */
[----:B------:R1:W1:Y:S01]  /*8c00*/  @P1 LDSM.16.M88.4 R44, [R3+0x400] ;  /* 0x00040000032c183b */ /* 0x0002620000000200 */
[----:B------:R-:W-:Y:S04]  /*8c10*/  @P1 IMAD R4, R72, 0x4, R7 ;  /* 0x0000000448041824 */ /* 0x000fe800078e0207 */
[----:B------:R1:W1:Y:S02]  /*8c20*/  @P1 LDSM.16.M88.4 R40, [R2+0x400] ;  /* 0x000400000228183b */ /* 0x0002640000000200 */
[----:B------:R-:W-:Y:S03]  /*8c30*/  UIADD3 UR4, UPT, UPT, UR4, 0x1, URZ ;  /* 0x0000000104047890 */ /* 0x000fe6000fffe0ff */
[----:B------:R1:W1:Y:S01]  /*8c40*/  @P1 LDSM.16.M88.4 R36, [R4] ;  /* 0x000000000424183b */ /* 0x0002620000000200 */
[----:B------:R-:W-:Y:S04]  /*8c50*/  UISETP.NE.AND UP0, UPT, UR4, 0x3, UPT ;  /* 0x000000030400788c */ /* 0x000fe8000bf05270 */
[----:B------:R-:W-:Y:S02]  /*8c60*/  USEL UR4, UR4, URZ, UP0 ;  /* 0x000000ff04047287 */ /* 0x000fe40008000000 */
[----:B------:R-:W-:Y:S04]  /*8c70*/  PLOP3.LUT P1, PT, PT, PT, UP0, 0x80, 0x8 ;  /* 0x000000000008781c */ /* 0x000fe80003f2f008 */
[----:B------:R-:W-:Y:S01]  /*8c80*/  SEL R6, RZ, 0x1, P1 ;  /* 0x00000001ff067807 */ /* 0x000fe20000800000 */
[----:B------:R-:W-:Y:S03]  /*8c90*/  IMAD.U32 R84, RZ, RZ, UR4 ;  /* 0x00000004ff547e24 */ /* 0x000fe6000f8e00ff */
[----:B------:R-:W-:Y:S02]  /*8ca0*/  LOP3.LUT R35, R35, R6, RZ, 0x3c, !PT ;  /* 0x0000000623237212 */ /* 0x000fe400078e3cff */
.L_x_81:
[----:B------:R-:W-:Y:S05]  /*8cb0*/  BSYNC B1 ;  /* 0x0000000000017941 */ /* 0x000fea0003800000 */
.L_x_80:
[----:B-1----:R-:W-:Y:S04]  /*8cc0*/  SHF.R.U32.HI R3, RZ, 0x15, R25 ;  /* 0x00000015ff037819 */ /* 0x002fe80000011619 */
[----:B------:R-:W-:Y:S01]  /*8cd0*/  LOP3.LUT P1, RZ, R3, 0x3, R64, 0x48, !PT ;  /* 0x0000000303ff7812 */ /* 0x000fe20007824840 */
[----:B------:R-:W-:Y:S01]  /*8ce0*/  @!UPT UIADD3 URZ, UPT, UPT, URZ, URZ, URZ ;  /* 0x000000fffffff290 */ /* 0x000fe2000fffe0ff */
[----:B----4-:R-:W-:Y:S11]  /*8cf0*/  @P0 BRA `(.L_x_85) ;  /* 0x0000000000080947 */ /* 0x010ff60003800000 */
[----:B------:R-:W1:Y:S02]  /*8d00*/  SYNCS.PHASECHK.TRANS64.TRYWAIT P0, [R83+URZ+0xb0], R0 ;  /* 0x0000b000530075a7 */ /* 0x000e6400080011ff */
[----:B-1----:R-:W-:Y:S05]  /*8d10*/  @!P0 BRA `(.L_x_86) ;  /* 0x0000002000308947 */ /* 0x002fea0003800000 */
.L_x_85:
[----:B------:R-:W-:Y:S05]  /*8d20*/  @!P1 BRA `(.L_x_87) ;  /* 0x0000000000409947 */ /* 0x000fea0003800000 */
[----:B------:R-:W2:Y:S01]  /*8d30*/  LDCU.64 UR8, c[0x4][0x70] ;  /* 0x01000e00ff0877ac */ /* 0x000ea20008000a00 */
[----:B------:R-:W-:Y:S01]  /*8d40*/  MOV R3, 0x0 ;  /* 0x0000000000037802 */ /* 0x000fe20000000f00 */
[----:B------:R-:W-:Y:S02]  /*8d50*/  HFMA2 R12, -RZ, RZ, 0, 5.9604644775390625e-08 ;  /* 0x00000001ff0c7431 */ /* 0x000fe400000001ff */
[----:B------:R-:W-:Y:S02]  /*8d60*/  IMAD.MOV.U32 R8, RZ, RZ, 0x192 ;  /* 0x00000192ff087424 */ /* 0x000fe400078e00ff */
[----:B------:R-:W-:Y:S01]  /*8d70*/  IMAD.MOV.U32 R13, RZ, RZ, RZ ;  /* 0x000000ffff0d7224 */ /* 0x000fe200078e00ff */
[----:B------:R-:W4:Y:S01]  /*8d80*/  LDCU.64 UR6, c[0x4][0x78] ;  /* 0x01000f00ff0677ac */ /* 0x000f220008000a00 */
[----:B------:R-:W1:Y:S01]  /*8d90*/  LDC.64 R2, c[0x4][R3] ;  /* 0x0100000003027b82 */ /* 0x000e620000000a00 */
[----:B------:R-:W5:Y:S01]  /*8da0*/  LDCU.64 UR4, c[0x4][0x10] ;  /* 0x01000200ff0477ac */ /* 0x000f620008000a00 */
[----:B--2---:R-:W-:Y:S01]  /*8db0*/  MOV R5, UR9 ;  /* 0x0000000900057c02 */ /* 0x004fe20008000f00 */
[----:B------:R-:W-:Y:S01]  /*8dc0*/  IMAD.U32 R4, RZ, RZ, UR8 ;  /* 0x00000008ff047e24 */ /* 0x000fe2000f8e00ff */
[----:B----4-:R-:W-:Y:S01]  /*8dd0*/  MOV R7, UR7 ;  /* 0x0000000700077c02 */ /* 0x010fe20008000f00 */
[----:B------:R-:W-:Y:S01]  /*8de0*/  IMAD.U32 R6, RZ, RZ, UR6 ;  /* 0x00000006ff067e24 */ /* 0x000fe2000f8e00ff */
[----:B-----5:R-:W-:Y:S01]  /*8df0*/  MOV R11, UR5 ;  /* 0x00000005000b7c02 */ /* 0x020fe20008000f00 */
[----:B------:R-:W-:Y:S02]  /*8e00*/  IMAD.U32 R10, RZ, RZ, UR4 ;  /* 0x00000004ff0a7e24 */ /* 0x000fe4000f8e00ff */
[----:B------:R-:W-:Y:S07]  /*8e10*/  LEPC R20, `(.L_x_87) ;  /* 0x000000001014794e */ /* 0x000fee0000000000 */
[----:B-1-3--:R-:W-:Y:S05]  /*8e20*/  CALL.ABS.NOINC R2 ;  /* 0x0000000002007343 */ /* 0x00afea0003c00000 */
.L_x_87:
[----:B--2---:R-:W-:Y:S01]  /*8e30*/  LOP3.LUT R20, R48, 0xffffe000, RZ, 0xc0, !PT ;  /* 0xffffe00030147812 */ /* 0x004fe200078ec0ff */
[----:B------:R-:W-:Y:S05]  /*8e40*/  WARPSYNC.ALL ;  /* 0x0000000000007948 */ /* 0x000fea0003800000 */
[----:B------:R-:W-:Y:S01]  /*8e50*/  R2UR UR4, R25 ;  /* 0x00000000190472ca */ /* 0x000fe200000e0000 */
[----:B------:R-:W-:Y:S01]  /*8e60*/  IMAD.SHL.U32 R81, R71, 0x4, RZ ;  /* 0x0000000447517824 */ /* 0x000fe200078e00ff */
[----:B------:R-:W-:Y:S01]  /*8e70*/  R2UR UR6, R32 ;  /* 0x00000000200672ca */ /* 0x000fe200000e0000 */
[----:B------:R-:W-:Y:S01]  /*8e80*/  BSSY.RECONVERGENT B0, `(.L_x_88) ;  /* 0x0000062000007945 */ /* 0x000fe20003800200 */
[----:B------:R-:W-:Y:S02]  /*8e90*/  LOP3.LUT R21, R49, 0xffffe000, RZ, 0xc0, !PT ;  /* 0xffffe00031157812 */ /* 0x000fe400078ec0ff */
[----:B------:R-:W-:Y:S02]  /*8ea0*/  LOP3.LUT R26, R50, 0xffffe000, RZ, 0xc0, !PT ;  /* 0xffffe000321a7812 */ /* 0x000fe400078ec0ff */
[----:B------:R-:W-:Y:S02]  /*8eb0*/  R2UR UR5, R65 ;  /* 0x00000000410572ca */ /* 0x000fe400000e0000 */
[----:B------:R-:W-:Y:S02]  /*8ec0*/  LOP3.LUT R33, R46, 0xffffe000, RZ, 0xc0, !PT ;  /* 0xffffe0002e217812 */ /* 0x000fe400078ec0ff */
[----:B------:R-:W-:Y:S01]  /*8ed0*/  ISETP.NE.AND P0, PT, R62, RZ, PT ;  /* 0x000000ff3e00720c */ /* 0x000fe20003f05270 */
[----:B------:R-:W1:Y:S02]  /*8ee0*/  LDTM.16dp128bit.x8 R4, tmem[UR4] ;  /* 0x00000004000479ee */ /* 0x000e640008180000 */
[----:B------:R-:W-:Y:S04]  /*8ef0*/  IMAD.U32 R82, RZ, RZ, UR6 ;  /* 0x00000006ff527e24 */ /* 0x000fe8000f8e00ff */
[----:B------:R-:W-:Y:S05]  /*8f00*/  IMAD R82, R82, 0x800, R61 ;  /* 0x0000080052527824 */ /* 0x000fea00078e023d */
[----:B------:R-:W-:Y:S01]  /*8f10*/  LEA R87, R82, UR5, 0x2 ;  /* 0x0000000552577c11 */ /* 0x000fe2000f8e10ff */
[----:B------:R-:W-:Y:S03]  /*8f20*/  IMAD.SHL.U32 R82, R72, 0x4, RZ ;  /* 0x0000000448527824 */ /* 0x000fe600078e00ff */
[--C-:B------:R-:W-:Y:S02]  /*8f30*/  IADD3 R89, PT, PT, R81, 0x400, R87.reuse ;  /* 0x0000040051597810 */ /* 0x100fe40007ffe057 */
[C---:B------:R-:W-:Y:S03]  /*8f40*/  IADD3 R90, PT, PT, R82.reuse, 0x400, R87 ;  /* 0x00000400525a7810 */ /* 0x040fe60007ffe057 */
[----:B------:R-:W-:Y:S02]  /*8f50*/  IMAD.IADD R88, R82, 0x1, R89 ;  /* 0x0000000152587824 */ /* 0x000fe400078e0259 */
[C---:B-1-3--:R-:W-:Y:S01]  /*8f60*/  FMUL R0, R24.reuse, R4 ;  /* 0x0000000418007220 */ /* 0x04afe20000400000 */
[C---:B------:R-:W-:Y:S01]  /*8f70*/  FMUL R2, R24.reuse, R5 ;  /* 0x0000000518027220 */ /* 0x040fe20000400000 */
[C---:B------:R-:W-:Y:S01]  /*8f80*/  FMUL R3, R24.reuse, R6 ;  /* 0x0000000618037220 */ /* 0x040fe20000400000 */
[----:B------:R-:W-:Y:S01]  /*8f90*/  FMUL R7, R24, R7 ;  /* 0x0000000718077220 */ /* 0x000fe20000400000 */
[----:B------:R-:W-:Y:S01]  /*8fa0*/  FFMA R28, R27, R20, R0 ;  /* 0x000000141b1c7223 */ /* 0x000fe20000000000 */
[----:B------:R-:W-:Y:S01]  /*8fb0*/  LOP3.LUT R20, R51, 0xffffe000, RZ, 0xc0, !PT ;  /* 0xffffe00033147812 */ /* 0x000fe200078ec0ff */
[C---:B------:R-:W-:Y:S01]  /*8fc0*/  FFMA R29, R27.reuse, R21, R2 ;  /* 0x000000151b1d7223 */ /* 0x040fe20000000002 */
[----:B------:R-:W-:Y:S01]  /*8fd0*/  LOP3.LUT R21, R44, 0xffffe000, RZ, 0xc0, !PT ;  /* 0xffffe0002c157812 */ /* 0x000fe200078ec0ff */
[----:B------:R-:W-:Y:S01]  /*8fe0*/  FFMA R30, R27, R26, R3 ;  /* 0x0000001a1b1e7223 */ /* 0x000fe20000000003 */
[----:B------:R-:W-:Y:S01]  /*8ff0*/  LOP3.LUT R26, R45, 0xffffe000, RZ, 0xc0, !PT ;  /* 0xffffe0002d1a7812 */ /* 0x000fe200078ec0ff */
[C---:B------:R-:W-:Y:S01]  /*9000*/  FMUL R4, R24.reuse, R8 ;  /* 0x0000000818047220 */ /* 0x040fe20000400000 */
[----:B------:R-:W-:Y:S01]  /*9010*/  F2FP.TF32.F32.PACK_B R28, R28 ;  /* 0x0000001cff1c723e */ /* 0x000fe200024050ff */
[----:B------:R-:W-:Y:S01]  /*9020*/  FFMA R31, R27, R20, R7 ;  /* 0x000000141b1f7223 */ /* 0x000fe20000000007 */
[----:B------:R-:W-:Y:S01]  /*9030*/  LOP3.LUT R20, R47, 0xffffe000, RZ, 0xc0, !PT ;  /* 0xffffe0002f147812 */ /* 0x000fe200078ec0ff */
[C---:B------:R-:W-:Y:S01]  /*9040*/  FMUL R5, R24.reuse, R9 ;  /* 0x0000000918057220 */ /* 0x040fe20000400000 */
[----:B------:R-:W-:Y:S01]  /*9050*/  F2FP.TF32.F32.PACK_B R29, R29 ;  /* 0x0000001dff1d723e */ /* 0x000fe200024050ff */
[C---:B------:R-:W-:Y:S01]  /*9060*/  FMUL R6, R24.reuse, R10 ;  /* 0x0000000a18067220 */ /* 0x040fe20000400000 */
[----:B------:R-:W-:Y:S01]  /*9070*/  F2FP.TF32.F32.PACK_B R30, R30 ;  /* 0x0000001eff1e723e */ /* 0x000fe200024050ff */
[----:B------:R-:W-:Y:S01]  /*9080*/  FMUL R11, R24, R11 ;  /* 0x0000000b180b7220 */ /* 0x000fe20000400000 */
[----:B------:R-:W-:Y:S01]  /*9090*/  F2FP.TF32.F32.PACK_B R31, R31 ;  /* 0x0000001fff1f723e */ /* 0x000fe200024050ff */
[C---:B------:R-:W-:Y:S01]  /*90a0*/  FFMA R4, R27.reuse, R21, R4 ;  /* 0x000000151b047223 */ /* 0x040fe20000000004 */
[----:B------:R-:W-:Y:S01]  /*90b0*/  LOP3.LUT R21, R40, 0xffffe000, RZ, 0xc0, !PT ;  /* 0xffffe00028157812 */ /* 0x000fe200078ec0ff */
[----:B------:R-:W-:Y:S01]  /*90c0*/  FFMA R5, R27, R26, R5 ;  /* 0x0000001a1b057223 */ /* 0x000fe20000000005 */
[----:B------:R-:W-:Y:S01]  /*90d0*/  LOP3.LUT R26, R43, 0xffffe000, RZ, 0xc0, !PT ;  /* 0xffffe0002b1a7812 */ /* 0x000fe200078ec0ff */
[C---:B------:R-:W-:Y:S01]  /*90e0*/  FFMA R6, R27.reuse, R33, R6 ;  /* 0x000000211b067223 */ /* 0x040fe20000000006 */
[----:B------:R-:W-:Y:S01]  /*90f0*/  LOP3.LUT R33, R42, 0xffffe000, RZ, 0xc0, !PT ;  /* 0xffffe0002a217812 */ /* 0x000fe200078ec0ff */
[C---:B------:R-:W-:Y:S01]  /*9100*/  FMUL R8, R24.reuse, R12 ;  /* 0x0000000c18087220 */ /* 0x040fe20000400000 */
[----:B------:R-:W-:Y:S01]  /*9110*/  F2FP.TF32.F32.PACK_B R4, R4 ;  /* 0x00000004ff04723e */ /* 0x000fe200024050ff */
[----:B------:R-:W-:Y:S01]  /*9120*/  FFMA R7, R27, R20, R11 ;  /* 0x000000141b077223 */ /* 0x000fe2000000000b */
[----:B------:R-:W-:Y:S01]  /*9130*/  LOP3.LUT R20, R41, 0xffffe000, RZ, 0xc0, !PT ;  /* 0xffffe00029147812 */ /* 0x000fe200078ec0ff */
[----:B------:R-:W-:Y:S01]  /*9140*/  FMUL R9, R24, R13 ;  /* 0x0000000d18097220 */ /* 0x000fe20000400000 */
[----:B------:R-:W-:Y:S01]  /*9150*/  F2FP.TF32.F32.PACK_B R5, R5 ;  /* 0x00000005ff05723e */ /* 0x000fe200024050ff */
[----:B------:R1:W-:Y:S01]  /*9160*/  STSM.16.M88.4 [R87+0x400], R28 ;  /* 0x0004001c57007844 */ /* 0x0003e20000000200 */
[----:B------:R-:W-:Y:S01]  /*9170*/  F2FP.TF32.F32.PACK_B R6, R6 ;  /* 0x00000006ff06723e */ /* 0x000fe200024050ff */
[C---:B------:R-:W-:Y:S01]  /*9180*/  FFMA R8, R27.reuse, R21, R8 ;  /* 0x000000151b087223 */ /* 0x040fe20000000008 */
[----:B------:R-:W-:Y:S01]  /*9190*/  LOP3.LUT R21, R36, 0xffffe000, RZ, 0xc0, !PT ;  /* 0xffffe00024157812 */ /* 0x000fe200078ec0ff */
[C---:B------:R-:W-:Y:S01]  /*91a0*/  FMUL R10, R24.reuse, R14 ;  /* 0x0000000e180a7220 */ /* 0x040fe20000400000 */
[C---:B------:R-:W-:Y:S01]  /*91b0*/  FMUL R15, R24.reuse, R15 ;  /* 0x0000000f180f7220 */ /* 0x040fe20000400000 */
[C---:B------:R-:W-:Y:S01]  /*91c0*/  FMUL R12, R24.reuse, R16 ;  /* 0x00000010180c7220 */ /* 0x040fe20000400000 */
[C---:B------:R-:W-:Y:S01]  /*91d0*/  FFMA R9, R27.reuse, R20, R9 ;  /* 0x000000141b097223 */ /* 0x040fe20000000009 */
[C---:B------:R-:W-:Y:S01]  /*91e0*/  FFMA R10, R27.reuse, R33, R10 ;  /* 0x000000211b0a7223 */ /* 0x040fe2000000000a */
[C---:B------:R-:W-:Y:S01]  /*91f0*/  FFMA R11, R27.reuse, R26, R15 ;  /* 0x0000001a1b0b7223 */ /* 0x040fe2000000000f */
[----:B------:R-:W-:Y:S01]  /*9200*/  FFMA R12, R27, R21, R12 ;  /* 0x000000151b0c7223 */ /* 0x000fe2000000000c */
[----:B------:R-:W-:Y:S01]  /*9210*/  LOP3.LUT R20, R37, 0xffffe000, RZ, 0xc0, !PT ;  /* 0xffffe00025147812 */ /* 0x000fe200078ec0ff */
[----:B------:R-:W-:Y:S01]  /*9220*/  FMUL R13, R24, R17 ;  /* 0x00000011180d7220 */ /* 0x000fe20000400000 */
[----:B------:R-:W-:Y:S01]  /*9230*/  LOP3.LUT R21, R38, 0xffffe000, RZ, 0xc0, !PT ;  /* 0xffffe00026157812 */ /* 0x000fe200078ec0ff */
[C---:B------:R-:W-:Y:S01]  /*9240*/  FMUL R14, R24.reuse, R18 ;  /* 0x00000012180e7220 */ /* 0x040fe20000400000 */
[----:B------:R-:W-:Y:S01]  /*9250*/  LOP3.LUT R26, R39, 0xffffe000, RZ, 0xc0, !PT ;  /* 0xffffe000271a7812 */ /* 0x000fe200078ec0ff */
[----:B------:R-:W-:Y:S01]  /*9260*/  FMUL R19, R24, R19 ;  /* 0x0000001318137220 */ /* 0x000fe20000400000 */
[----:B------:R-:W-:Y:S01]  /*9270*/  F2FP.TF32.F32.PACK_B R7, R7 ;  /* 0x00000007ff07723e */ /* 0x000fe200024050ff */
[C---:B------:R-:W-:Y:S01]  /*9280*/  FFMA R13, R27.reuse, R20, R13 ;  /* 0x000000141b0d7223 */ /* 0x040fe2000000000d */
[C---:B------:R-:W-:Y:S01]  /*9290*/  FFMA R14, R27.reuse, R21, R14 ;  /* 0x000000151b0e7223 */ /* 0x040fe2000000000e */
[----:B------:R-:W-:Y:S01]  /*92a0*/  FFMA R15, R27, R26, R19 ;  /* 0x0000001a1b0f7223 */ /* 0x000fe20000000013 */
[----:B------:R-:W-:Y:S01]  /*92b0*/  F2FP.TF32.F32.PACK_B R8, R8 ;  /* 0x00000008ff08723e */ /* 0x000fe200024050ff */
[----:B------:R1:W-:Y:S01]  /*92c0*/  STSM.16.M88.4 [R90], R4 ;  /* 0x000000045a007844 */ /* 0x0003e20000000200 */
[----:B------:R-:W-:Y:S02]  /*92d0*/  F2FP.TF32.F32.PACK_B R9, R9 ;  /* 0x00000009ff09723e */ /* 0x000fe400024050ff */
[----:B------:R-:W-:Y:S02]  /*92e0*/  F2FP.TF32.F32.PACK_B R10, R10 ;  /* 0x0000000aff0a723e */ /* 0x000fe400024050ff */
[----:B------:R-:W-:Y:S02]  /*92f0*/  F2FP.TF32.F32.PACK_B R11, R11 ;  /* 0x0000000bff0b723e */ /* 0x000fe400024050ff */
[----:B------:R-:W-:Y:S02]  /*9300*/  F2FP.TF32.F32.PACK_B R12, R12 ;  /* 0x0000000cff0c723e */ /* 0x000fe400024050ff */
[----:B------:R-:W-:Y:S01]  /*9310*/  F2FP.TF32.F32.PACK_B R13, R13 ;  /* 0x0000000dff0d723e */ /* 0x000fe200024050ff */
[----:B------:R1:W-:Y:S01]  /*9320*/  STSM.16.M88.4 [R89], R8 ;  /* 0x0000000859007844 */ /* 0x0003e20000000200 */
[----:B------:R-:W-:Y:S02]  /*9330*/  F2FP.TF32.F32.PACK_B R14, R14 ;  /* 0x0000000eff0e723e */ /* 0x000fe400024050ff */
[----:B------:R-:W-:Y:S05]  /*9340*/  F2FP.TF32.F32.PACK_B R15, R15 ;  /* 0x0000000fff0f723e */ /* 0x000fea00024050ff */
[----:B------:R1:W-:Y:S01]  /*9350*/  STSM.16.M88.4 [R88], R12 ;  /* 0x0000000c58007844 */ /* 0x0003e20000000200 */
[----:B------:R-:W-:Y:S01]  /*9360*/  @!PT LDS RZ, [RZ] ;  /* 0x00000000fffff984 */ /* 0x000fe20000000800 */
[----:B------:R-:W-:Y:S01]  /*9370*/  @!PT LDS RZ, [RZ] ;  /* 0x00000000fffff984 */ /* 0x000fe20000000800 */
[----:B------:R-:W-:Y:S01]  /*9380*/  @!PT LDS RZ, [RZ] ;  /* 0x00000000fffff984 */ /* 0x000fe20000000800 */
[----:B------:R-:W-:Y:S01]  /*9390*/  @!PT LDS RZ, [RZ] ;  /* 0x00000000fffff984 */ /* 0x000fe20000000800 */
[----:B------:R2:W-:Y:S07]  /*93a0*/  MEMBAR.ALL.CTA ;  /* 0x0000000000007992 */ /* 0x0005ee0000008000 */
[----:B--2---:R-:W2:Y:S02]  /*93b0*/  FENCE.VIEW.ASYNC.S ;  /* 0x00000000000073c6 */ /* 0x004ea40000000000 */
[----:B--2---:R-:W-:Y:S06]  /*93c0*/  BAR.SYNC.DEFER_BLOCKING 0x1, 0x80 ;  /* 0x0042000000007b1d */ /* 0x004fec0000010000 */
[----:B------:R-:W-:Y:S05]  /*93d0*/  @P0 BRA `(.L_x_89) ;  /* 0x0000000000300947 */ /* 0x000fea0003800000 */
[----:B------:R-:W2:Y:S01]  /*93e0*/  LDCU.64 UR8, c[0x0][0x348] ;  /* 0x00006900ff0877ac */ /* 0x000ea20008000a00 */
[----:B------:R-:W-:Y:S02]  /*93f0*/  R2UR UR5, R65 ;  /* 0x00000000410572ca */ /* 0x000fe400000e0000 */
[----:B------:R-:W-:Y:S02]  /*9400*/  R2UR UR4, R32 ;  /* 0x00000000200472ca */ /* 0x000fe400000e0000 */
[----:B------:R-:W-:Y:S02]  /*9410*/  R2UR UR42, R77 ;  /* 0x000000004d2a72ca */ /* 0x000fe400000e0000 */
[----:B------:R-:W-:Y:S02]  /*9420*/  R2UR UR43, R75 ;  /* 0x000000004b2b72ca */ /* 0x000fe400000e0000 */
[----:B------:R-:W-:Y:S07]  /*9430*/  R2UR UR44, R76 ;  /* 0x000000004c2c72ca */ /* 0x000fee00000e0000 */
[----:B------:R-:W-:Y:S02]  /*9440*/  ULEA UR4, UR4, UR5, 0xd ;  /* 0x0000000504047291 */ /* 0x000fe4000f8e68ff */
[----:B--2---:R-:W-:Y:S02]  /*9450*/  UIADD3 UR6, UP0, UPT, UR8, 0x680, URZ ;  /* 0x0000068008067890 */ /* 0x004fe4000ff1e0ff */
[----:B------:R-:W-:Y:S02]  /*9460*/  UIADD3 UR40, UPT, UPT, UR4, 0x400, URZ ;  /* 0x0000040004287890 */ /* 0x000fe4000fffe0ff */
[----:B------:R-:W-:Y:S09]  /*9470*/  UIADD3.X UR7, UPT, UPT, URZ, UR9, URZ, UP0, !UPT ;  /* 0x00000009ff077290 */ /* 0x000ff200087fe4ff */
[----:B------:R2:W-:Y:S02]  /*9480*/  UTMASTG.4D.IM2COL [UR40], [UR6] ;  /* 0x00000028060073b5 */ /* 0x0005e40008058000 */
[----:B--2---:R0:W-:Y:S02]  /*9490*/  UTMACMDFLUSH ;  /* 0x00000000000079b7 */ /* 0x0041e40000000000 */
.L_x_89:
[----:B------:R-:W-:Y:S05]  /*94a0*/  BSYNC.RECONVERGENT B0 ;  /* 0x0000000000007941 */ /* 0x000fea0003800200 */
.L_x_88:
[----:B------:R-:W-:Y:S01]  /*94b0*/  R2UR UR4, R32 ;  /* 0x00000000200472ca */ /* 0x000fe200000e0000 */
[----:B------:R-:W-:Y:S11]  /*94c0*/  BSSY.RECONVERGENT B0, `(.L_x_90) ;  /* 0x0000007000007945 */ /* 0x000ff60003800200 */
[----:B------:R-:W-:Y:S01]  /*94d0*/  @!UPT UIADD3 URZ, UPT, UPT, URZ, URZ, URZ ;  /* 0x000000fffffff290 */ /* 0x000fe2000fffe0ff */
[----:B------:R-:W-:Y:S04]  /*94e0*/  UIADD3 UR40, UPT, UPT, UR4, 0x1, URZ ;  /* 0x0000000104287890 */ /* 0x000fe8000fffe0ff */
[----:B------:R-:W-:Y:S04]  /*94f0*/  UISETP.NE.AND UP0, UPT, UR40, 0x3, UPT ;  /* 0x000000032800788c */ /* 0x000fe8000bf05270 */
[----:B------:R-:W-:Y:S01]  /*9500*/  USEL UR42, UR40, URZ, UP0 ;  /* 0x000000ff282a7287 */ /* 0x000fe20008000000 */
[----:B------:R-:W-:Y:S11]  /*9510*/  @P0 BRA `(.L_x_91) ;  /* 0x0000000000040947 */ /* 0x000ff60003800000 */
[----:B------:R-:W-:Y:S04]  /*9520*/  DEPBAR.LE SB0, 0x1 ;  /* 0x000080400000791a */ /* 0x000fe80000000000 */
.L_x_91:
[----:B------:R-:W-:Y:S05]  /*9530*/  BSYNC.RECONVERGENT B0 ;  /* 0x0000000000007941 */ /* 0x000fea0003800200 */
.L_x_90:
[----:B------:R-:W-:Y:S01]  /*9540*/  R2UR UR5, R74 ;  /* 0x000000004a0572ca */ /* 0x000fe200000e0000 */
[----:B------:R-:W-:Y:S01]  /*9550*/  BAR.SYNC.DEFER_BLOCKING 0x1, 0x80 ;  /* 0x0042000000007b1d */ /* 0x000fe20000010000 */
[----:B------:R-:W-:Y:S02]  /*9560*/  ISETP.NE.AND P1, PT, R80, RZ, PT ;  /* 0x000000ff5000720c */ /* 0x000fe40003f25270 */
[----:B------:R-:W-:Y:S09]  /*9570*/  R2UR UR4, R65 ;  /* 0x00000000410472ca */ /* 0x000ff200000e0000 */
[----:B------:R-:W-:Y:S02]  /*9580*/  UISETP.NE.AND UP0, UPT, UR5, URZ, UPT ;  /* 0x000000ff0500728c */ /* 0x000fe4000bf05270 */
[----:B------:R-:W-:Y:S02]  /*9590*/  @P1 SHF.L.U32 R3, R35, 0x1f, RZ ;  /* 0x0000001f23031819 */ /* 0x000fe400000006ff */
[----:B------:R-:W-:Y:S05]  /*95a0*/  LEA R0, R84, UR4, 0x3 ;  /* 0x0000000454007c11 */ /* 0x000fea000f8e18ff */
[----:B------:R-:W-:Y:S05]  /*95b0*/  BRA.U !UP0, `(.L_x_92) ;  /* 0x0000000108347547 */ /* 0x000fea000b800000 */
[----:B------:R-:W-:Y:S01]  /*95c0*/  R2UR UR5, R73 ;  /* 0x00000000490572ca */ /* 0x000fe200000e0000 */
[----:B------:R-:W2:Y:S01]  /*95d0*/  S2R R2, SR_CgaCtaId ;  /* 0x0000000000027919 */ /* 0x000ea20000008800 */
[----:B------:R-:W-:Y:S11]  /*95e0*/  R2UR UR4, R65 ;  /* 0x00000000410472ca */ /* 0x000ff600000e0000 */
[----:B-1----:R-:W-:Y:S05]  /*95f0*/  IMAD.U32 R4, RZ, RZ, UR5 ;  /* 0x00000005ff047e24 */ /* 0x002fea000f8e00ff */
[C---:B------:R-:W-:Y:S01]  /*9600*/  @P1 LEA R5, R4.reuse, UR4, 0x3 ;  /* 0x0000000404051c11 */ /* 0x040fe2000f8e18ff */
[----:B------:R-:W-:Y:S04]  /*9610*/  VIADD R4, R4, 0x1 ;  /* 0x0000000104047836 */ /* 0x000fe80000000000 */
[----:B------:R-:W-:Y:S01]  /*9620*/  @P1 VIADD R5, R5, 0x78 ;  /* 0x0000007805051836 */ /* 0x000fe20000000000 */
[C---:B------:R-:W-:Y:S04]  /*9630*/  ISETP.NE.AND P0, PT, R4.reuse, 0x3, PT ;  /* 0x000000030400780c */ /* 0x040fe80003f05270 */
[----:B------:R-:W-:Y:S04]  /*9640*/  SEL R4, R4, RZ, P0 ;  /* 0x000000ff04047207 */ /* 0x000fe80000000000 */
[----:B------:R-:W-:Y:S02]  /*9650*/  R2UR UR4, R4 ;  /* 0x00000000040472ca */ /* 0x000fe400000e0000 */
[----:B--2---:R-:W-:Y:S04]  /*9660*/  @P1 PRMT R2, R2, 0x654, R5 ;  /* 0x0000065402021816 */ /* 0x004fe80000000005 */
[----:B------:R2:W-:Y:S07]  /*9670*/  @P1 SYNCS.ARRIVE.TRANS64.RED.A1T0 RZ, [R2+URZ], RZ ;  /* 0x000000ff02ff19a7 */ /* 0x0005ee00081004ff */
[----:B------:R-:W-:Y:S07]  /*9680*/  IMAD.U32 R73, RZ, RZ, UR4 ;  /* 0x00000004ff497e24 */ /* 0x000fee000f8e00ff */
.L_x_92:
[----:B------:R-:W3:Y:S01]  /*9690*/  @P1 SYNCS.PHASECHK.TRANS64.TRYWAIT P0, [R0+URZ+0x60], R3 ;  /* 0x00006003000015a7 */ /* 0x000ee200080011ff */
[----:B------:R-:W-:Y:S01]  /*96a0*/  BSSY B1, `(.L_x_93) ;  /* 0x0000018000017945 */ /* 0x000fe20003800000 */
[----:B---3--:R-:W-:Y:S03]  /*96b0*/  @P1 SEL R85, RZ, 0x1, !P0 ;  /* 0x00000001ff551807 */ /* 0x008fe60004000000 */
[----:B------:R-:W-:Y:S05]  /*96c0*/  @!P1 BRA `(.L_x_94) ;  /* 0x0000000000549947 */ /* 0x000fea0003800000 */
[----:B------:R-:W-:Y:S01]  /*96d0*/  ISETP.NE.AND P1, PT, R86, RZ, PT ;  /* 0x000000ff5600720c */ /* 0x000fe20003f25270 */
[----:B------:R-:W-:Y:S01]  /*96e0*/  BSSY B0, `(.L_x_95) ;  /* 0x000000b000007945 */ /* 0x000fe20003800000 */
[----:B------:R-:W-:Y:S02]  /*96f0*/  R2UR UR4, R65 ;  /* 0x00000000410472ca */ /* 0x000fe400000e0000 */
[----:B------:R-:W-:Y:S09]  /*9700*/  ISETP.NE.AND P0, PT, R85, RZ, PT ;  /* 0x000000ff5500720c */ /* 0x000ff20003f05270 */
[----:B-1----:R-:W-:Y:S05]  /*9710*/  @P1 IMAD R4, R84, 0x800, R61 ;  /* 0x0000080054041824 */ /* 0x002fea00078e023d */
[----:B------:R-:W-:Y:S05]  /*9720*/  @P1 LEA R4, R4, UR4, 0x2 ;  /* 0x0000000404041c11 */ /* 0x000fea000f8e10ff */
[--C-:B------:R-:W-:Y:S02]  /*9730*/  @P1 IMAD.IADD R3, R81, 0x1, R4.reuse ;  /* 0x0000000151031824 */ /* 0x100fe400078e0204 */
[----:B--2---:R-:W-:Y:S01]  /*9740*/  @P1 IMAD.IADD R2, R82, 0x1, R4 ;  /* 0x0000000152021824 */ /* 0x004fe200078e0204 */
[----:B------:R-:W-:Y:S06]  /*9750*/  @P0 BRA `(.L_x_96) ;  /* 0x00000000000c0947 */ /* 0x000fec0003800000 */
[----:B------:R-:W-:Y:S04]  /*9760*/  SHF.L.U32 R35, R35, 0x1f, RZ ;  /* 0x0000001f23237819 */ /* 0x000fe800000006ff */
[----:B------:R-:W1:Y:S02]  /*9770*/  SYNCS.PHASECHK.TRANS64.TRYWAIT P0, [R0+URZ+0x60], R35 ;  /* 0x00006023000075a7 */ /* 0x000e6400080011ff */
[----:B-1----:R-:W-:Y:S05]  /*9780*/  @!P0 BRA `(.L_x_97) ;  /* 0x0000001400a88947 */ /* 0x002fea0003800000 */
.L_x_96:
[----:B------:R-:W-:Y:S05]  /*9790*/  BSYNC B0 ;  /* 0x0000000000007941 */ /* 0x000fea0003800000 */
.L_x_95:
[----:B------:R-:W-:Y:S11]  /*97a0*/  ISETP.NE.AND P0, PT, R86, RZ, PT ;  /* 0x000000ff5600720c */ /* 0x000ff60003f05270 */
[----:B------:R-:W-:Y:S02]  /*97b0*/  @!UPT UIADD3 URZ, UPT, UPT, URZ, URZ, URZ ;  /* 0x000000fffffff290 */ /* 0x000fe4000fffe0ff */
[----:B-1----:R-:W-:Y:S01]  /*97c0*/  @P0 IADD3 R0, PT, PT, R82, R3, RZ ;  /* 0x0000000352000210 */ /* 0x002fe20007ffe0ff */
[----:B------:R-:W-:Y:S05]  /*97d0*/  @P0 WARPSYNC.ALL ;  /* 0x0000000000000948 */ /* 0x000fea0003800000 */
[----:B------:R3:W4:Y:S04]  /*97e0*/  @P0 LDSM.16.M88.4 R48, [R4+0x400] ;  /* 0x000400000430083b */ /* 0x0007280000000200 */
[----:B------:R3:W1:Y:S04]  /*97f0*/  @P0 LDSM.16.M88.4 R44, [R2+0x400] ;  /* 0x00040000022c083b */ /* 0x0006680000000200 */
[----:B------:R3:W2:Y:S04]  /*9800*/  @P0 LDSM.16.M88.4 R40, [R3+0x400] ;  /* 0x000400000328083b */ /* 0x0006a80000000200 */
[----:B------:R3:W1:Y:S02]  /*9810*/  @P0 LDSM.16.M88.4 R36, [R0+0x400] ;  /* 0x000400000024083b */ /* 0x0006640000000200 */
.L_x_94:
[----:B------:R-:W-:Y:S05]  /*9820*/  BSYNC B1 ;  /* 0x0000000000017941 */ /* 0x000fea0003800000 */
.L_x_93:
[----:B---3--:R-:W-:Y:S05]  /*9830*/  VIADD R3, R25, 0x20 ;  /* 0x0000002019037836 */ /* 0x008fea0000000000 */
[----:B------:R-:W-:Y:S04]  /*9840*/  SHF.R.U32.HI R3, RZ, 0x15, R3 ;  /* 0x00000015ff037819 */ /* 0x000fe80000011603 */
[----:B------:R-:W-:Y:S11]  /*9850*/  LOP3.LUT P0, RZ, R3, 0x3, R64, 0x48, !PT ;  /* 0x0000000303ff7812 */ /* 0x000ff60007804840 */
[----:B------:R-:W-:Y:S02]  /*9860*/  @!UPT UIADD3 URZ, UPT, UPT, URZ, URZ, URZ ;  /* 0x000000fffffff290 */ /* 0x000fe4000fffe0ff */
[----:B------:R-:W-:Y:S05]  /*9870*/  @!P0 BRA `(.L_x_98) ;  /* 0x0000000000408947 */ /* 0x000fea0003800000 */
[----:B------:R-:W3:Y:S01]  /*9880*/  LDCU.64 UR8, c[0x4][0x70] ;  /* 0x01000e00ff0877ac */ /* 0x000ee20008000a00 */
[----:B------:R-:W-:Y:S01]  /*9890*/  MOV R3, 0x0 ;  /* 0x0000000000037802 */ /* 0x000fe20000000f00 */
[----:B-1----:R-:W-:Y:S02]  /*98a0*/  HFMA2 R12, -RZ, RZ, 0, 5.9604644775390625e-08 ;  /* 0x00000001ff0c7431 */ /* 0x002fe400000001ff */
[----:B------:R-:W-:Y:S02]  /*98b0*/  IMAD.MOV.U32 R8, RZ, RZ, 0x192 ;  /* 0x00000192ff087424 */ /* 0x000fe400078e00ff */
[----:B------:R-:W-:Y:S01]  /*98c0*/  IMAD.MOV.U32 R13, RZ, RZ, RZ ;  /* 0x000000ffff0d7224 */ /* 0x000fe200078e00ff */
[----:B------:R-:W1:Y:S01]  /*98d0*/  LDCU.64 UR6, c[0x4][0x78] ;  /* 0x01000f00ff0677ac */ /* 0x000e620008000a00 */
[----:B--2---:R-:W2:Y:S01]  /*98e0*/  LDC.64 R2, c[0x4][R3] ;  /* 0x0100000003027b82 */ /* 0x004ea20000000a00 */
[----:B------:R-:W5:Y:S01]  /*98f0*/  LDCU.64 UR4, c[0x4][0x10] ;  /* 0x01000200ff0477ac */ /* 0x000f620008000a00 */
[----:B---3--:R-:W-:Y:S01]  /*9900*/  MOV R5, UR9 ;  /* 0x0000000900057c02 */ /* 0x008fe20008000f00 */
[----:B------:R-:W-:Y:S01]  /*9910*/  IMAD.U32 R4, RZ, RZ, UR8 ;  /* 0x00000008ff047e24 */ /* 0x000fe2000f8e00ff */
[----:B-1----:R-:W-:Y:S01]  /*9920*/  MOV R7, UR7 ;  /* 0x0000000700077c02 */ /* 0x002fe20008000f00 */
[----:B------:R-:W-:Y:S01]  /*9930*/  IMAD.U32 R6, RZ, RZ, UR6 ;  /* 0x00000006ff067e24 */ /* 0x000fe2000f8e00ff */
[----:B-----5:R-:W-:Y:S01]  /*9940*/  MOV R11, UR5 ;  /* 0x00000005000b7c02 */ /* 0x020fe20008000f00 */
[----:B------:R-:W-:Y:S02]  /*9950*/  IMAD.U32 R10, RZ, RZ, UR4 ;  /* 0x00000004ff0a7e24 */ /* 0x000fe4000f8e00ff */
[----:B------:R-:W-:Y:S07]  /*9960*/  LEPC R20, `(.L_x_98) ;  /* 0x000000001014794e */ /* 0x000fee0000000000 */
[----:B--2-4-:R-:W-:Y:S05]  /*9970*/  CALL.ABS.NOINC R2 ;  /* 0x0000000002007343 */ /* 0x014fea0003c00000 */
.L_x_98:
[----:B------:R-:W-:Y:S01]  /*9980*/  ISETP.NE.AND P1, PT, R62, RZ, PT ;  /* 0x000000ff3e00720c */ /* 0x000fe20003f25270 */
[----:B------:R-:W-:Y:S05]  /*9990*/  WARPSYNC.ALL ;  /* 0x0000000000007948 */ /* 0x000fea0003800000 */
[----:B------:R-:W-:Y:S01]  /*99a0*/  R2UR UR4, R25 ;  /* 0x00000000190472ca */ /* 0x000fe200000e0000 */
[----:B------:R-:W3:Y:S01]  /*99b0*/  S2UR UR6, SR_CgaCtaId ;  /* 0x00000000000679c3 */ /* 0x000ee20000008800 */
[----:B------:R-:W-:Y:S01]  /*99c0*/  R2UR UR5, R83 ;  /* 0x00000000530572ca */ /* 0x000fe200000e0000 */
[----:B------:R-:W-:Y:S01]  /*99d0*/  IMAD.U32 R84, RZ, RZ, UR42 ;  /* 0x0000002aff547e24 */ /* 0x000fe2000f8e00ff */
[----:B------:R-:W-:Y:S01]  /*99e0*/  R2UR UR7, R65 ;  /* 0x00000000410772ca */ /* 0x000fe200000e0000 */
[----:B------:R-:W-:Y:S01]  /*99f0*/  BSSY.RECONVERGENT B0, `(.L_x_99) ;  /* 0x0000063000007945 */ /* 0x000fe20003800200 */
[----:B----4-:R-:W-:Y:S01]  /*9a00*/  LOP3.LUT R0, R48, 0xffffe000, RZ, 0xc0, !PT ;  /* 0xffffe00030007812 */ /* 0x010fe200078ec0ff */
[----:B------:R-:W-:Y:S01]  /*9a10*/  IMAD R84, R84, 0x800, R61 ;  /* 0x0000080054547824 */ /* 0x000fe200078e023d */
[----:B--2---:R-:W-:Y:S02]  /*9a20*/  LOP3.LUT R2, R49, 0xffffe000, RZ, 0xc0, !PT ;  /* 0xffffe00031027812 */ /* 0x004fe400078ec0ff */
[----:B------:R-:W-:Y:S02]  /*9a30*/  LOP3.LUT R3, R50, 0xffffe000, RZ, 0xc0, !PT ;  /* 0xffffe00032037812 */ /* 0x000fe400078ec0ff */
[----:B------:R-:W-:Y:S01]  /*9a40*/  LOP3.LUT R20, R51, 0xffffe000, RZ, 0xc0, !PT ;  /* 0xffffe00033147812 */ /* 0x000fe200078ec0ff */
[----:B-1----:R-:W1:Y:S01]  /*9a50*/  LDTM.16dp128bit.x8 R4, tmem[UR4+0x20] ;  /* 0x00002004000479ee */ /* 0x002e620008180000 */
[----:B------:R-:W-:Y:S01]  /*9a60*/  LOP3.LUT R21, R44, 0xffffe000, RZ, 0xc0, !PT ;  /* 0xffffe0002c157812 */ /* 0x000fe200078ec0ff */
[----:B------:R-:W-:Y:S01]  /*9a70*/  NOP ;  /* 0x0000000000007918 */ /* 0x000fe20000000000 */
[----:B------:R-:W-:Y:S01]  /*9a80*/  LOP3.LUT R26, R45, 0xffffe000, RZ, 0xc0, !PT ;  /* 0xffffe0002d1a7812 */ /* 0x000fe200078ec0ff */
[----:B------:R-:W-:Y:S01]  /*9a90*/  UIADD3 UR5, UPT, UPT, UR5, 0xc0, URZ ;  /* 0x000000c005057890 */ /* 0x000fe2000fffe0ff */
[----:B------:R-:W-:Y:S02]  /*9aa0*/  LOP3.LUT R29, R46, 0xffffe000, RZ, 0xc0, !PT ;  /* 0xffffe0002e1d7812 */ /* 0x000fe400078ec0ff */
[----:B------:R-:W-:Y:S02]  /*9ab0*/  LOP3.LUT R28, R47, 0xffffe000, RZ, 0xc0, !PT ;  /* 0xffffe0002f1c7812 */ /* 0x000fe400078ec0ff */
[----:B------:R-:W-:Y:S02]  /*9ac0*/  LOP3.LUT R31, R40, 0xffffe000, RZ, 0xc0, !PT ;  /* 0xffffe000281f7812 */ /* 0x000fe400078ec0ff */
[----:B------:R-:W-:Y:S02]  /*9ad0*/  LOP3.LUT R30, R41, 0xffffe000, RZ, 0xc0, !PT ;  /* 0xffffe000291e7812 */ /* 0x000fe400078ec0ff */
[----:B------:R-:W-:Y:S02]  /*9ae0*/  LOP3.LUT R33, R42, 0xffffe000, RZ, 0xc0, !PT ;  /* 0xffffe0002a217812 */ /* 0x000fe400078ec0ff */
[----:B------:R-:W-:Y:S02]  /*9af0*/  LOP3.LUT R32, R43, 0xffffe000, RZ, 0xc0, !PT ;  /* 0xffffe0002b207812 */ /* 0x000fe400078ec0ff */
[----:B------:R-:W-:Y:S02]  /*9b00*/  LOP3.LUT R35, R36, 0xffffe000, RZ, 0xc0, !PT ;  /* 0xffffe00024237812 */ /* 0x000fe400078ec0ff */
[----:B------:R-:W-:Y:S02]  /*9b10*/  LOP3.LUT R34, R37, 0xffffe000, RZ, 0xc0, !PT ;  /* 0xffffe00025227812 */ /* 0x000fe400078ec0ff */
[----:B------:R-:W-:Y:S02]  /*9b20*/  LEA R84, R84, UR7, 0x2 ;  /* 0x0000000754547c11 */ /* 0x000fe4000f8e10ff */
[----:B------:R-:W-:Y:S01]  /*9b30*/  LOP3.LUT R37, R38, 0xffffe000, RZ, 0xc0, !PT ;  /* 0xffffe00026257812 */ /* 0x000fe200078ec0ff */
[C---:B-1----:R-:W-:Y:S01]  /*9b40*/  FMUL R4, R24.reuse, R4 ;  /* 0x0000000418047220 */ /* 0x042fe20000400000 */
[----:B------:R-:W-:Y:S01]  /*9b50*/  LOP3.LUT R36, R39, 0xffffe000, RZ, 0xc0, !PT ;  /* 0xffffe00027247812 */ /* 0x000fe200078ec0ff */
[----:B------:R-:W-:Y:S01]  /*9b60*/  FMUL R5, R24, R5 ;  /* 0x0000000518057220 */ /* 0x000fe20000400000 */
[--C-:B------:R-:W-:Y:S01]  /*9b70*/  IADD3 R83, PT, PT, R82, 0x400, R84.reuse ;  /* 0x0000040052537810 */ /* 0x100fe20007ffe054 */
[C---:B------:R-:W-:Y:S01]  /*9b80*/  FMUL R6, R24.reuse, R6 ;  /* 0x0000000618067220 */ /* 0x040fe20000400000 */
[----:B------:R-:W-:Y:S01]  /*9b90*/  IADD3 R81, PT, PT, R81, 0x400, R84 ;  /* 0x0000040051517810 */ /* 0x000fe20007ffe054 */
[C---:B------:R-:W-:Y:S01]  /*9ba0*/  FMUL R7, R24.reuse, R7 ;  /* 0x0000000718077220 */ /* 0x040fe20000400000 */
[C---:B------:R-:W-:Y:S01]  /*9bb0*/  FFMA R4, R27.reuse, R0, R4 ;  /* 0x000000001b047223 */ /* 0x040fe20000000004 */
[C---:B------:R-:W-:Y:S01]  /*9bc0*/  FMUL R8, R24.reuse, R8 ;  /* 0x0000000818087220 */ /* 0x040fe20000400000 */
[C---:B------:R-:W-:Y:S01]  /*9bd0*/  FFMA R5, R27.reuse, R2, R5 ;  /* 0x000000021b057223 */ /* 0x040fe20000000005 */
[C---:B------:R-:W-:Y:S01]  /*9be0*/  FMUL R9, R24.reuse, R9 ;  /* 0x0000000918097220 */ /* 0x040fe20000400000 */
[C---:B------:R-:W-:Y:S01]  /*9bf0*/  FFMA R6, R27.reuse, R3, R6 ;  /* 0x000000031b067223 */ /* 0x040fe20000000006 */
[----:B------:R-:W-:Y:S01]  /*9c00*/  F2FP.TF32.F32.PACK_B R4, R4 ;  /* 0x00000004ff04723e */ /* 0x000fe200024050ff */
[C---:B------:R-:W-:Y:S01]  /*9c10*/  FMUL R10, R24.reuse, R10 ;  /* 0x0000000a180a7220 */ /* 0x040fe20000400000 */
[----:B------:R-:W-:Y:S01]  /*9c20*/  F2FP.TF32.F32.PACK_B R5, R5 ;  /* 0x00000005ff05723e */ /* 0x000fe200024050ff */
[C---:B------:R-:W-:Y:S01]  /*9c30*/  FFMA R7, R27.reuse, R20, R7 ;  /* 0x000000141b077223 */ /* 0x040fe20000000007 */
[C---:B------:R-:W-:Y:S01]  /*9c40*/  FMUL R11, R24.reuse, R11 ;  /* 0x0000000b180b7220 */ /* 0x040fe20000400000 */
[----:B---3--:R-:W-:Y:S01]  /*9c50*/  UPRMT UR5, UR6, 0x654, UR5 ;  /* 0x0000065406057896 */ /* 0x008fe20008000005 */
[C---:B------:R-:W-:Y:S01]  /*9c60*/  FFMA R8, R27.reuse, R21, R8 ;  /* 0x000000151b087223 */ /* 0x040fe20000000008 */
[C---:B------:R-:W-:Y:S01]  /*9c70*/  FMUL R12, R24.reuse, R12 ;  /* 0x0000000c180c7220 */ /* 0x040fe20000400000 */
[C---:B------:R-:W-:Y:S01]  /*9c80*/  FFMA R9, R27.reuse, R26, R9 ;  /* 0x0000001a1b097223 */ /* 0x040fe20000000009 */
[C---:B------:R-:W-:Y:S01]  /*9c90*/  FMUL R13, R24.reuse, R13 ;  /* 0x0000000d180d7220 */ /* 0x040fe20000400000 */
[C---:B------:R-:W-:Y:S01]  /*9ca0*/  FFMA R10, R27.reuse, R29, R10 ;  /* 0x0000001d1b0a7223 */ /* 0x040fe2000000000a */
[C---:B------:R-:W-:Y:S01]  /*9cb0*/  FMUL R14, R24.reuse, R14 ;  /* 0x0000000e180e7220 */ /* 0x040fe20000400000 */
[C---:B------:R-:W-:Y:S01]  /*9cc0*/  FFMA R11, R27.reuse, R28, R11 ;  /* 0x0000001c1b0b7223 */ /* 0x040fe2000000000b */
[C---:B------:R-:W-:Y:S01]  /*9cd0*/  FMUL R15, R24.reuse, R15 ;  /* 0x0000000f180f7220 */ /* 0x040fe20000400000 */
[----:B------:R-:W-:Y:S01]  /*9ce0*/  F2FP.TF32.F32.PACK_B R6, R6 ;  /* 0x00000006ff06723e */ /* 0x000fe200024050ff */
[C---:B------:R-:W-:Y:S01]  /*9cf0*/  FFMA R12, R27.reuse, R31, R12 ;  /* 0x0000001f1b0c7223 */ /* 0x040fe2000000000c */
[----:B------:R-:W-:Y:S01]  /*9d00*/  F2FP.TF32.F32.PACK_B R7, R7 ;  /* 0x00000007ff07723e */ /* 0x000fe200024050ff */
[C---:B------:R-:W-:Y:S01]  /*9d10*/  FMUL R16, R24.reuse, R16 ;  /* 0x0000001018107220 */ /* 0x040fe20000400000 */
[C---:B------:R-:W-:Y:S01]  /*9d20*/  FFMA R13, R27.reuse, R30, R13 ;  /* 0x0000001e1b0d7223 */ /* 0x040fe2000000000d */
[C---:B------:R-:W-:Y:S01]  /*9d30*/  FMUL R17, R24.reuse, R17 ;  /* 0x0000001118117220 */ /* 0x040fe20000400000 */
[C---:B------:R-:W-:Y:S01]  /*9d40*/  FFMA R14, R27.reuse, R33, R14 ;  /* 0x000000211b0e7223 */ /* 0x040fe2000000000e */
[C---:B------:R-:W-:Y:S01]  /*9d50*/  FMUL R18, R24.reuse, R18 ;  /* 0x0000001218127220 */ /* 0x040fe20000400000 */
[C---:B------:R-:W-:Y:S01]  /*9d60*/  FFMA R15, R27.reuse, R32, R15 ;  /* 0x000000201b0f7223 */ /* 0x040fe2000000000f */
[----:B------:R-:W-:Y:S01]  /*9d70*/  FMUL R19, R24, R19 ;  /* 0x0000001318137220 */ /* 0x000fe20000400000 */
[----:B------:R-:W-:Y:S01]  /*9d80*/  F2FP.TF32.F32.PACK_B R8, R8 ;  /* 0x00000008ff08723e */ /* 0x000fe200024050ff */
[C---:B------:R-:W-:Y:S01]  /*9d90*/  FFMA R16, R27.reuse, R35, R16 ;  /* 0x000000231b107223 */ /* 0x040fe20000000010 */
[----:B------:R-:W-:Y:S01]  /*9da0*/  F2FP.TF32.F32.PACK_B R9, R9 ;  /* 0x00000009ff09723e */ /* 0x000fe200024050ff */
[----:B------:R-:W-:Y:S01]  /*9db0*/  SYNCS.ARRIVE.TRANS64.RED.A1T0 RZ, [UR5], RZ ;  /* 0x000000ffffff79a7 */ /* 0x000fe20008100405 */
[----:B------:R1:W-:Y:S01]  /*9dc0*/  STSM.16.M88.4 [R84+0x400], R4 ;  /* 0x0004000454007844 */ /* 0x0003e20000000200 */
[----:B------:R-:W-:Y:S01]  /*9dd0*/  F2FP.TF32.F32.PACK_B R10, R10 ;  /* 0x0000000aff0a723e */ /* 0x000fe200024050ff */
[C---:B------:R-:W-:Y:S01]  /*9de0*/  FFMA R17, R27.reuse, R34, R17 ;  /* 0x000000221b117223 */ /* 0x040fe20000000011 */
[----:B------:R-:W-:Y:S01]  /*9df0*/  F2FP.TF32.F32.PACK_B R11, R11 ;  /* 0x0000000bff0b723e */ /* 0x000fe200024050ff */
[C---:B------:R-:W-:Y:S01]  /*9e00*/  FFMA R18, R27.reuse, R37, R18 ;  /* 0x000000251b127223 */ /* 0x040fe20000000012 */
[----:B------:R-:W-:Y:S01]  /*9e10*/  FFMA R19, R27, R36, R19 ;  /* 0x000000241b137223 */ /* 0x000fe20000000013 */
[----:B------:R-:W-:Y:S01]  /*9e20*/  F2FP.TF32.F32.PACK_B R12, R12 ;  /* 0x0000000cff0c723e */ /* 0x000fe200024050ff */
[----:B------:R-:W-:Y:S01]  /*9e30*/  IMAD.IADD R82, R82, 0x1, R81 ;  /* 0x0000000152527824 */ /* 0x000fe200078e0251 */
        /* <DEDUP_REMOVED lines=20> */
[----:B------:R-:W-:Y:S01]  /*9f80*/  R2UR UR10, R77 ;  /* 0x000000004d0a72ca */ /* 0x000fe200000e0000 */
[----:B------:R-:W-:Y:S01]  /*9f90*/  UIADD3 UR9, UPT, UPT, UR41, 0x20, URZ ;  /* 0x0000002029097890 */ /* 0x000fe2000fffe0ff */
        /* <DEDUP_REMOVED lines=8> */
.L_x_100:
[----:B------:R-:W-:Y:S05]  /*a020*/  BSYNC.RECONVERGENT B0 ;  /* 0x0000000000007941 */ /* 0x000fea0003800200 */
.L_x_99:
[----:B------:R-:W-:Y:S01]  /*a030*/  UIADD3 UR42, UPT, UPT, UR42, 0x1, URZ ;  /* 0x000000012a2a7890 */ /* 0x000fe2000fffe0ff */
[----:B------:R-:W-:Y:S03]  /*a040*/  BSSY.RECONVERGENT B0, `(.L_x_101) ;  /* 0x0000008000007945 */ /* 0x000fe60003800200 */
[----:B------:R-:W-:Y:S04]  /*a050*/  UISETP.NE.AND UP0, UPT, UR42, 0x3, UPT ;  /* 0x000000032a00788c */ /* 0x000fe8000bf05270 */
[----:B------:R-:W-:Y:S02]  /*a060*/  UISETP.EQ.XOR UP1, UPT, UR40, 0x3, !UP0 ;  /* 0x000000032800788c */ /* 0x000fe4000c722a70 */
[----:B------:R-:W-:Y:S04]  /*a070*/  USEL UR4, UR42, URZ, UP0 ;  /* 0x000000ff2a047287 */ /* 0x000fe80008000000 */
[----:B------:R-:W-:Y:S02]  /*a080*/  PLOP3.LUT P0, PT, PT, PT, UP1, 0x80, 0x8 ;  /* 0x000000000008781c */ /* 0x000fe40003f0f018 */
[----:B------:R-:W-:Y:S01]  /*a090*/  MOV R32, UR4 ;  /* 0x0000000400207c02 */ /* 0x000fe20008000f00 */
[----:B------:R-:W-:Y:S10]  /*a0a0*/  @P1 BRA `(.L_x_102) ;  /* 0x0000000000041947 */ /* 0x000ff40003800000 */
[----:B------:R-:W-:Y:S04]  /*a0b0*/  DEPBAR.LE SB0, 0x1 ;  /* 0x000080400000791a */ /* 0x000fe80000000000 */
.L_x_102:
[----:B------:R-:W-:Y:S05]  /*a0c0*/  BSYNC.RECONVERGENT B0 ;  /* 0x0000000000007941 */ /* 0x000fea0003800200 */
.L_x_101:
[----:B------:R-:W-:Y:S01]  /*a0d0*/  BAR.SYNC.DEFER_BLOCKING 0x1, 0x80 ;  /* 0x0042000000007b1d */ /* 0x000fe20000010000 */
[----:B------:R-:W-:Y:S01]  /*a0e0*/  R2UR UR4, R74 ;  /* 0x000000004a0472ca */ /* 0x000fe200000e0000 */
[----:B------:R-:W-:Y:S01]  /*a0f0*/  VIADD R0, R22, 0x1 ;  /* 0x0000000116007836 */ /* 0x000fe20000000000 */
[----:B------:R-:W-:Y:S04]  /*a100*/  SEL R3, RZ, 0x1, !P0 ;  /* 0x00000001ff037807 */ /* 0x000fe80004000000 */
[----:B------:R-:W-:Y:S07]  /*a110*/  LOP3.LUT R60, R60, R3, RZ, 0x3c, !PT ;  /* 0x000000033c3c7212 */ /* 0x000fee00078e3cff */
[----:B------:R-:W-:Y:S09]  /*a120*/  UISETP.NE.AND UP0, UPT, UR4, -0x2, UPT ;  /* 0xfffffffe0400788c */ /* 0x000ff2000bf05270 */
[----:B------:R-:W-:Y:S05]  /*a130*/  BRA.U !UP0, `(.L_x_103) ;  /* 0x0000000108387547 */ /* 0x000fea000b800000 */
[----:B------:R-:W-:Y:S01]  /*a140*/  R2UR UR5, R73 ;  /* 0x00000000490572ca */ /* 0x000fe200000e0000 */
[----:B------:R-:W2:Y:S01]  /*a150*/  S2R R2, SR_CgaCtaId ;  /* 0x0000000000027919 */ /* 0x000ea20000008800 */
[----:B------:R-:W-:Y:S02]  /*a160*/  ISETP.NE.AND P1, PT, R80, RZ, PT ;  /* 0x000000ff5000720c */ /* 0x000fe40003f25270 */
[----:B------:R-:W-:Y:S09]  /*a170*/  R2UR UR4, R65 ;  /* 0x00000000410472ca */ /* 0x000ff200000e0000 */
[----:B------:R-:W-:Y:S05]  /*a180*/  IMAD.U32 R3, RZ, RZ, UR5 ;  /* 0x00000005ff037e24 */ /* 0x000fea000f8e00ff */
[C---:B-1----:R-:W-:Y:S01]  /*a190*/  @P1 LEA R5, R3.reuse, UR4, 0x3 ;  /* 0x0000000403051c11 */ /* 0x042fe2000f8e18ff */
        /* <DEDUP_REMOVED lines=8> */
.L_x_103:
[----:B------:R-:W-:Y:S01]  /*a220*/  R2UR UR4, R79 ;  /* 0x000000004f0472ca */ /* 0x000fe200000e0000 */
[----:B-1----:R-:W-:Y:S01]  /*a230*/  IMAD.MOV.U32 R17, RZ, RZ, R70 ;  /* 0x000000ffff117224 */ /* 0x002fe200078e0046 */
[----:B------:R-:W-:Y:S02]  /*a240*/  R2UR UR5, R74 ;  /* 0x000000004a0572ca */ /* 0x000fe400000e0000 */
[----:B------:R-:W-:Y:S02]  /*a250*/  R2UR UR34, R56 ;  /* 0x00000000382272ca */ /* 0x000fe400000e0000 */
[----:B------:R-:W-:Y:S02]  /*a260*/  ISETP.NE.AND P0, PT, R0, 0x2, PT ;  /* 0x000000020000780c */ /* 0x000fe40003f05270 */
[----:B------:R-:W-:Y:S02]  /*a270*/  LOP3.LUT R58, R58, 0x1, RZ, 0x3c, !PT ;  /* 0x000000013a3a7812 */ /* 0x000fe400078e3cff */
[----:B--2---:R-:W-:Y:S02]  /*a280*/  SEL R2, RZ, 0x1, P0 ;  /* 0x00000001ff027807 */ /* 0x004fe40000000000 */
[----:B------:R-:W-:Y:S01]  /*a290*/  SEL R22, R0, RZ, P0 ;  /* 0x000000ff00167207 */ /* 0x000fe20000000000 */
[----:B------:R-:W-:Y:S01]  /*a2a0*/  UISETP.NE.AND UP0, UPT, UR4, URZ, UPT ;  /* 0x000000ff0400728c */ /* 0x000fe2000bf05270 */
[----:B------:R-:W-:Y:S01]  /*a2b0*/  R2UR UR4, R57 ;  /* 0x00000000390472ca */ /* 0x000fe200000e0000 */
[----:B------:R-:W-:Y:S01]  /*a2c0*/  UIADD3 UR5, UPT, UPT, UR5, 0x2, URZ ;  /* 0x0000000205057890 */ /* 0x000fe2000fffe0ff */
[----:B------:R-:W-:Y:S01]  /*a2d0*/  LOP3.LUT R59, R59, R2, RZ, 0x3c, !PT ;  /* 0x000000023b3b7212 */ /* 0x000fe200078e3cff */
[----:B------:R-:W-:Y:S04]  /*a2e0*/  UIADD3 UR34, UPT, UPT, UR46, UR34, URZ ;  /* 0x000000222e227290 */ /* 0x000fe8000fffe0ff */
[----:B------:R-:W-:Y:S06]  /*a2f0*/  IMAD.U32 R74, RZ, RZ, UR5 ;  /* 0x00000005ff4a7e24 */ /* 0x000fec000f8e00ff */
[----:B------:R-:W-:Y:S06]  /*a300*/  UIADD3 UR4, UPT, UPT, UR47, UR4, URZ ;  /* 0x000000042f047290 */ /* 0x000fec000fffe0ff */
[----:B------:R-:W-:Y:S01]  /*a310*/  IMAD.U32 R34, RZ, RZ, UR4 ;  /* 0x00000004ff227e24 */ /* 0x000fe2000f8e00ff */
[----:B------:R-:W-:Y:S06]  /*a320*/  BRA.U UP0, `(.L_x_104) ;  /* 0xffffffd900587547 */ /* 0x000fec000b83ffff */
[----:B------:R-:W-:-:S13]  /*a330*/  ISETP.NE.AND P1, PT, R69, RZ, PT ;  /* 0x000000ff4500720c */ /* 0x000fda0003f25270 */
[----:B------:R-:W-:Y:S05]  /*a340*/  @!P1 BRA `(.L_x_105) ;  /* 0x0000000000489947 */ /* 0x000fea0003800000 */
[----:B------:R-:W1:Y:S02]  /*a350*/  LDCU.64 UR4, c[0x0][0x890] ;  /* 0x00011200ff0477ac */ /* 0x000e640008000a00 */
[----:B-1----:R-:W-:-:S04]  /*a360*/  UISETP.NE.U32.AND UP0, UPT, UR4, URZ, UPT ;  /* 0x000000ff0400728c */ /* 0x002fc8000bf05070 */
[----:B------:R-:W-:-:S09]  /*a370*/  UISETP.NE.AND.EX UP0, UPT, UR5, URZ, UPT, UP0 ;  /* 0x000000ff0500728c */ /* 0x000fd2000bf05300 */
[----:B------:R-:W-:Y:S05]  /*a380*/  BRA.U UP0, `(.L_x_106) ;  /* 0x00000001000c7547 */ /* 0x000fea000b800000 */
[----:B------:R-:W-:-:S13]  /*a390*/  FSETP.NEU.AND P0, PT, R27, RZ, PT ;  /* 0x000000ff1b00720b */ /* 0x000fda0003f0d000 */
[----:B------:R-:W-:Y:S05]  /*a3a0*/  @!P0 EXIT ;  /* 0x000000000000894d */ /* 0x000fea0003800000 */
[----:B------:R-:W-:Y:S05]  /*a3b0*/  BRA `(.L_x_105) ;  /* 0x00000000002c7947 */ /* 0x000fea0003800000 */
.L_x_106:
[----:B------:R-:W-:Y:S01]  /*a3c0*/  ISETP.NE.AND P0, PT, R78, RZ, PT ;  /* 0x000000ff4e00720c */ /* 0x000fe20003f05270 */
[----:B------:R-:W-:-:S12]  /*a3d0*/  BSSY.RECONVERGENT B0, `(.L_x_105) ;  /* 0x0000009000007945 */ /* 0x000fd80003800200 */
[----:B------:R-:W-:Y:S05]  /*a3e0*/  @P0 BRA `(.L_x_107) ;  /* 0x0000000000140947 */ /* 0x000fea0003800000 */
[----:B------:R-:W1:Y:S02]  /*a3f0*/  LDCU.64 UR4, c[0x0][0x888] ;  /* 0x00011100ff0477ac */ /* 0x000e640008000a00 */
[----:B-1----:R-:W-:-:S04]  /*a400*/  ISETP.NE.U32.AND P0, PT, RZ, UR4, PT ;  /* 0x00000004ff007c0c */ /* 0x002fc8000bf05070 */
[----:B------:R-:W-:-:S13]  /*a410*/  ISETP.NE.AND.EX P0, PT, RZ, UR5, PT, P0 ;  /* 0x00000005ff007c0c */ /* 0x000fda000bf05300 */
[----:B------:R-:W-:Y:S05]  /*a420*/  @!P0 EXIT ;  /* 0x000000000000894d */ /* 0x000fea0003800000 */
[----:B------:R-:W-:Y:S05]  /*a430*/  BRA `(.L_x_108) ;  /* 0x0000000000087947 */ /* 0x000fea0003800000 */
.L_x_107:
[----:B------:R-:W-:-:S13]  /*a440*/  FSETP.NEU.AND P0, PT, R27, RZ, PT ;  /* 0x000000ff1b00720b */ /* 0x000fda0003f0d000 */
[----:B------:R-:W-:Y:S05]  /*a450*/  @!P0 EXIT ;  /* 0x000000000000894d */ /* 0x000fea0003800000 */
.L_x_108:
[----:B------:R-:W-:Y:S05]  /*a460*/  BSYNC.RECONVERGENT B0 ;  /* 0x0000000000007941 */ /* 0x000fea0003800200 */
.L_x_105:
[----:B------:R-:W1:Y:S01]  /*a470*/  S2UR UR5, SR_CgaCtaId ;  /* 0x00000000000579c3 */ /* 0x000e620000008800 */
[----:B------:R-:W-:Y:S01]  /*a480*/  R2UR UR6, R65 ;  /* 0x00000000410672ca */ /* 0x000fe200000e0000 */
[----:B------:R-:W-:-:S04]  /*a490*/  DEPBAR.LE SB0, 0x0 ;  /* 0x000080000000791a */ /* 0x000fc80000000000 */
[----:B------:R-:W-:-:S13]  /*a4a0*/  R2UR UR4, R73 ;  /* 0x00000000490472ca */ /* 0x000fda00000e0000 */
[----:B------:R-:W-:-:S04]  /*a4b0*/  ULEA UR4, UR4, UR6, 0x3 ;  /* 0x0000000604047291 */ /* 0x000fc8000f8e18ff */
[----:B------:R-:W-:-:S04]  /*a4c0*/  UIADD3 UR4, UPT, UPT, UR4, 0x78, URZ ;  /* 0x0000007804047890 */ /* 0x000fc8000fffe0ff */
[----:B-1----:R-:W-:-:S09]  /*a4d0*/  UPRMT UR4, UR5, 0x654, UR4 ;  /* 0x0000065405047896 */ /* 0x002fd20008000004 */
[----:B------:R-:W-:Y:S01]  /*a4e0*/  SYNCS.ARRIVE.TRANS64.RED.A1T0 RZ, [UR4], RZ ;  /* 0x000000ffffff79a7 */ /* 0x000fe20008100404 */
[----:B------:R-:W-:Y:S05]  /*a4f0*/  EXIT ;  /* 0x000000000000794d */ /* 0x000fea0003800000 */
.L_x_19:
[----:B------:R-:W-:Y:S11]  /*a500*/  R2UR UR6, R39 ;  /* 0x00000000270672ca */ /* 0x000ff600000e0000 */
[----:B------:R-:W-:Y:S02]  /*a510*/  @!UPT UIADD3 URZ, UPT, UPT, URZ, URZ, URZ ;  /* 0x000000fffffff290 */ /* 0x000fe4000fffe0ff */
[----:B------:R-:W-:Y:S07]  /*a520*/  MOV R30, UR6 ;  /* 0x00000006001e7c02 */ /* 0x000fee0008000f00 */
.L_x_109:
[----:B--2---:R2:W4:Y:S02]  /*a530*/  SYNCS.PHASECHK.TRANS64.TRYWAIT P0, [R30+URZ+0x30], R33 ;  /* 0x000030211e0075a7 */ /* 0x00452400080011ff */
[----:B----4-:R-:W-:Y:S05]  /*a540*/  @!P0 NANOSLEEP.SYNCS 0x989680 ;  /* 0x009896800000895d */ /* 0x010fea0003900000 */
[----:B------:R-:W4:Y:S02]  /*a550*/  @!P0 SYNCS.PHASECHK.TRANS64 P0, [R30+URZ+0x30], R33 ;  /* 0x000030211e0085a7 */ /* 0x000f2400080010ff */
[----:B----4-:R-:W-:Y:S05]  /*a560*/  @!P0 BRA `(.L_x_109) ;  /* 0xfffffffc00f08947 */ /* 0x010fea000383ffff */
[----:B------:R-:W-:Y:S05]  /*a570*/  BRA `(.L_x_18) ;  /* 0xffffff7800a47947 */ /* 0x000fea000383ffff */
.L_x_25:
[----:B------:R-:W-:Y:S11]  /*a580*/  R2UR UR6, R33 ;  /* 0x00000000210672ca */ /* 0x000ff600000e0000 */
[----:B------:R-:W-:Y:S02]  /*a590*/  @!UPT UIADD3 URZ, UPT, UPT, URZ, URZ, URZ ;  /* 0x000000fffffff290 */ /* 0x000fe4000fffe0ff */
[----:B------:R-:W-:Y:S07]  /*a5a0*/  MOV R29, UR6 ;  /* 0x00000006001d7c02 */ /* 0x000fee0008000f00 */
.L_x_110:
[----:B--2---:R2:W4:Y:S02]  /*a5b0*/  SYNCS.PHASECHK.TRANS64.TRYWAIT P0, [R29+URZ+0x30], R34 ;  /* 0x000030221d0075a7 */ /* 0x00452400080011ff */
[----:B----4-:R-:W-:Y:S05]  /*a5c0*/  @!P0 NANOSLEEP.SYNCS 0x989680 ;  /* 0x009896800000895d */ /* 0x010fea0003900000 */
[----:B------:R-:W4:Y:S02]  /*a5d0*/  @!P0 SYNCS.PHASECHK.TRANS64 P0, [R29+URZ+0x30], R34 ;  /* 0x000030221d0085a7 */ /* 0x000f2400080010ff */
[----:B----4-:R-:W-:Y:S05]  /*a5e0*/  @!P0 BRA `(.L_x_110) ;  /* 0xfffffffc00f08947 */ /* 0x010fea000383ffff */
[----:B------:R-:W-:Y:S05]  /*a5f0*/  BRA `(.L_x_24) ;  /* 0xffffff9400347947 */ /* 0x000fea000383ffff */
.L_x_29:
[----:B------:R-:W-:-:S07]  /*a600*/  MOV R2, UR22 ;  /* 0x0000001600027c02 */ /* 0x000fce0008000f00 */
.L_x_111:
[----:B-1----:R1:W2:Y:S02]  /*a610*/  SYNCS.PHASECHK.TRANS64.TRYWAIT P0, [R2+URZ+0xa0], R3 ;  /* 0x0000a003020075a7 */ /* 0x0022a400080011ff */
[----:B--2---:R-:W-:Y:S05]  /*a620*/  @!P0 NANOSLEEP.SYNCS 0x989680 ;  /* 0x009896800000895d */ /* 0x004fea0003900000 */
[----:B------:R-:W2:Y:S02]  /*a630*/  @!P0 SYNCS.PHASECHK.TRANS64 P0, [R2+URZ+0xa0], R3 ;  /* 0x0000a003020085a7 */ /* 0x000ea400080010ff */
[----:B--2---:R-:W-:Y:S05]  /*a640*/  @!P0 BRA `(.L_x_111) ;  /* 0xfffffffc00f08947 */ /* 0x004fea000383ffff */
[----:B------:R-:W-:Y:S05]  /*a650*/  BRA `(.L_x_112) ;  /* 0xffffffa400547947 */ /* 0x000fea000383ffff */
.L_x_33:
[----:B------:R-:W-:-:S07]  /*a660*/  MOV R0, UR4 ;  /* 0x0000000400007c02 */ /* 0x000fce0008000f00 */
.L_x_113:
[----:B-1----:R1:W2:Y:S02]  /*a670*/  SYNCS.PHASECHK.TRANS64.TRYWAIT P0, [R0+URZ], R3 ;  /* 0x00000003000075a7 */ /* 0x0022a400080011ff */
[----:B--2---:R-:W-:Y:S05]  /*a680*/  @!P0 NANOSLEEP.SYNCS 0x989680 ;  /* 0x009896800000895d */ /* 0x004fea0003900000 */
[----:B------:R-:W2:Y:S02]  /*a690*/  @!P0 SYNCS.PHASECHK.TRANS64 P0, [R0+URZ], R3 ;  /* 0x00000003000085a7 */ /* 0x000ea400080010ff */
[----:B--2---:R-:W-:Y:S05]  /*a6a0*/  @!P0 BRA `(.L_x_113) ;  /* 0xfffffffc00f08947 */ /* 0x004fea000383ffff */
[----:B------:R-:W-:Y:S05]  /*a6b0*/  BRA `(.L_x_114) ;  /* 0xffffffa800d07947 */ /* 0x000fea000383ffff */
.L_x_34:
[----:B------:R-:W-:-:S07]  /*a6c0*/  MOV R0, UR4 ;  /* 0x0000000400007c02 */ /* 0x000fce0008000f00 */
.L_x_115:
[----:B-1----:R1:W2:Y:S02]  /*a6d0*/  SYNCS.PHASECHK.TRANS64.TRYWAIT P0, [R0+URZ], R3 ;  /* 0x00000003000075a7 */ /* 0x0022a400080011ff */
[----:B--2---:R-:W-:Y:S05]  /*a6e0*/  @!P0 NANOSLEEP.SYNCS 0x989680 ;  /* 0x009896800000895d */ /* 0x004fea0003900000 */
[----:B------:R-:W2:Y:S02]  /*a6f0*/  @!P0 SYNCS.PHASECHK.TRANS64 P0, [R0+URZ], R3 ;  /* 0x00000003000085a7 */ /* 0x000ea400080010ff */
[----:B--2---:R-:W-:Y:S05]  /*a700*/  @!P0 BRA `(.L_x_115) ;  /* 0xfffffffc00f08947 */ /* 0x004fea000383ffff */
[----:B------:R-:W-:Y:S05]  /*a710*/  BRA `(.L_x_116) ;  /* 0xffffffa800e07947 */ /* 0x000fea000383ffff */
.L_x_35:
[----:B------:R-:W-:-:S07]  /*a720*/  MOV R0, UR4 ;  /* 0x0000000400007c02 */ /* 0x000fce0008000f00 */
.L_x_117:
[----:B-1----:R1:W2:Y:S02]  /*a730*/  SYNCS.PHASECHK.TRANS64.TRYWAIT P0, [R0+URZ], R3 ;  /* 0x00000003000075a7 */ /* 0x0022a400080011ff */
[----:B--2---:R-:W-:Y:S05]  /*a740*/  @!P0 NANOSLEEP.SYNCS 0x989680 ;  /* 0x009896800000895d */ /* 0x004fea0003900000 */
[----:B------:R-:W2:Y:S02]  /*a750*/  @!P0 SYNCS.PHASECHK.TRANS64 P0, [R0+URZ], R3 ;  /* 0x00000003000085a7 */ /* 0x000ea400080010ff */
[----:B--2---:R-:W-:Y:S05]  /*a760*/  @!P0 BRA `(.L_x_117) ;  /* 0xfffffffc00f08947 */ /* 0x004fea000383ffff */
[----:B------:R-:W-:Y:S05]  /*a770*/  BRA `(.L_x_118) ;  /* 0xffffffa800f07947 */ /* 0x000fea000383ffff */
.L_x_36:
[----:B------:R-:W-:-:S07]  /*a780*/  MOV R0, UR4 ;  /* 0x0000000400007c02 */ /* 0x000fce0008000f00 */
.L_x_119:
[----:B-1----:R1:W2:Y:S02]  /*a790*/  SYNCS.PHASECHK.TRANS64.TRYWAIT P0, [R0+URZ], R3 ;  /* 0x00000003000075a7 */ /* 0x0022a400080011ff */
[----:B--2---:R-:W-:Y:S05]  /*a7a0*/  @!P0 NANOSLEEP.SYNCS 0x989680 ;  /* 0x009896800000895d */ /* 0x004fea0003900000 */
[----:B------:R-:W2:Y:S02]  /*a7b0*/  @!P0 SYNCS.PHASECHK.TRANS64 P0, [R0+URZ], R3 ;  /* 0x00000003000085a7 */ /* 0x000ea400080010ff */
[----:B--2---:R-:W-:Y:S05]  /*a7c0*/  @!P0 BRA `(.L_x_119) ;  /* 0xfffffffc00f08947 */ /* 0x004fea000383ffff */
[----:B------:R-:W-:Y:S05]  /*a7d0*/  BRA `(.L_x_120) ;  /* 0xffffffac00007947 */ /* 0x000fea000383ffff */
.L_x_37:
[----:B------:R-:W-:-:S07]  /*a7e0*/  MOV R0, UR4 ;  /* 0x0000000400007c02 */ /* 0x000fce0008000f00 */
.L_x_121:
[----:B-1----:R1:W2:Y:S02]  /*a7f0*/  SYNCS.PHASECHK.TRANS64.TRYWAIT P0, [R0+URZ], R3 ;  /* 0x00000003000075a7 */ /* 0x0022a400080011ff */
[----:B--2---:R-:W-:Y:S05]  /*a800*/  @!P0 NANOSLEEP.SYNCS 0x989680 ;  /* 0x009896800000895d */ /* 0x004fea0003900000 */
[----:B------:R-:W2:Y:S02]  /*a810*/  @!P0 SYNCS.PHASECHK.TRANS64 P0, [R0+URZ], R3 ;  /* 0x00000003000085a7 */ /* 0x000ea400080010ff */
[----:B--2---:R-:W-:Y:S05]  /*a820*/  @!P0 BRA `(.L_x_121) ;  /* 0xfffffffc00f08947 */ /* 0x004fea000383ffff */
[----:B------:R-:W-:Y:S05]  /*a830*/  BRA `(.L_x_122) ;  /* 0xffffffac00107947 */ /* 0x000fea000383ffff */
.L_x_40:
[----:B------:R-:W-:-:S07]  /*a840*/  MOV R4, UR7 ;  /* 0x0000000700047c02 */ /* 0x000fce0008000f00 */
.L_x_123:
[----:B--2---:R2:W3:Y:S02]  /*a850*/  SYNCS.PHASECHK.TRANS64.TRYWAIT P1, [R4+URZ+0xa8], R7 ;  /* 0x0000a807040075a7 */ /* 0x0044e400080211ff */
[----:B---3--:R-:W-:Y:S05]  /*a860*/  @!P1 NANOSLEEP.SYNCS 0x989680 ;  /* 0x009896800000995d */ /* 0x008fea0003900000 */
[----:B------:R-:W3:Y:S02]  /*a870*/  @!P1 SYNCS.PHASECHK.TRANS64 P1, [R4+URZ+0xa8], R7 ;  /* 0x0000a807040095a7 */ /* 0x000ee400080210ff */
[----:B---3--:R-:W-:Y:S05]  /*a880*/  @!P1 BRA `(.L_x_123) ;  /* 0xfffffffc00f09947 */ /* 0x008fea000383ffff */
[----:B------:R-:W-:Y:S05]  /*a890*/  BRA `(.L_x_124) ;  /* 0xffffffac00807947 */ /* 0x000fea000383ffff */
.L_x_41:
[----:B--2---:R-:W-:-:S07]  /*a8a0*/  MOV R4, UR7 ;  /* 0x0000000700047c02 */ /* 0x004fce0008000f00 */
.L_x_125:
[----:B--2---:R2:W3:Y:S02]  /*a8b0*/  SYNCS.PHASECHK.TRANS64.TRYWAIT P1, [R4+URZ+0xa0], R5 ;  /* 0x0000a005040075a7 */ /* 0x0044e400080211ff */
[----:B---3--:R-:W-:Y:S05]  /*a8c0*/  @!P1 NANOSLEEP.SYNCS 0x989680 ;  /* 0x009896800000995d */ /* 0x008fea0003900000 */
[----:B------:R-:W3:Y:S02]  /*a8d0*/  @!P1 SYNCS.PHASECHK.TRANS64 P1, [R4+URZ+0xa0], R5 ;  /* 0x0000a005040095a7 */ /* 0x000ee400080210ff */
[----:B---3--:R-:W-:Y:S05]  /*a8e0*/  @!P1 BRA `(.L_x_125) ;  /* 0xfffffffc00f09947 */ /* 0x008fea000383ffff */
[----:B------:R-:W-:Y:S05]  /*a8f0*/  BRA `(.L_x_126) ;  /* 0xffffffac00887947 */ /* 0x000fea000383ffff */
.L_x_49:
[----:B------:R-:W-:-:S07]  /*a900*/  MOV R0, UR6 ;  /* 0x0000000600007c02 */ /* 0x000fce0008000f00 */
.L_x_127:
[----:B--2---:R2:W3:Y:S02]  /*a910*/  SYNCS.PHASECHK.TRANS64.TRYWAIT P0, [R0+URZ+0xa0], R5 ;  /* 0x0000a005000075a7 */ /* 0x0044e400080011ff */
[----:B---3--:R-:W-:Y:S05]  /*a920*/  @!P0 NANOSLEEP.SYNCS 0x989680 ;  /* 0x009896800000895d */ /* 0x008fea0003900000 */
[----:B------:R-:W3:Y:S02]  /*a930*/  @!P0 SYNCS.PHASECHK.TRANS64 P0, [R0+URZ+0xa0], R5 ;  /* 0x0000a005000085a7 */ /* 0x000ee400080010ff */
[----:B---3--:R-:W-:Y:S05]  /*a940*/  @!P0 BRA `(.L_x_127) ;  /* 0xfffffffc00f08947 */ /* 0x008fea000383ffff */
[----:B------:R-:W-:Y:S05]  /*a950*/  BRA `(.L_x_128) ;  /* 0xffffffb400307947 */ /* 0x000fea000383ffff */
.L_x_50:
[----:B------:R-:W-:-:S07]  /*a960*/  MOV R5, UR8 ;  /* 0x0000000800057c02 */ /* 0x000fce0008000f00 */
.L_x_129:
[----:B--2---:R2:W3:Y:S02]  /*a970*/  SYNCS.PHASECHK.TRANS64.TRYWAIT P0, [R5+URZ+0xc0], R0 ;  /* 0x0000c000050075a7 */ /* 0x0044e400080011ff */
[----:B---3--:R-:W-:Y:S05]  /*a980*/  @!P0 NANOSLEEP.SYNCS 0x989680 ;  /* 0x009896800000895d */ /* 0x008fea0003900000 */
[----:B------:R-:W3:Y:S02]  /*a990*/  @!P0 SYNCS.PHASECHK.TRANS64 P0, [R5+URZ+0xc0], R0 ;  /* 0x0000c000050085a7 */ /* 0x000ee400080010ff */
[----:B---3--:R-:W-:Y:S05]  /*a9a0*/  @!P0 BRA `(.L_x_129) ;  /* 0xfffffffc00f08947 */ /* 0x008fea000383ffff */
[----:B------:R-:W-:Y:S05]  /*a9b0*/  BRA `(.L_x_130) ;  /* 0xffffffb4004c7947 */ /* 0x000fea000383ffff */
.L_x_53:
[----:B--2---:R-:W-:Y:S07]  /*a9c0*/  MOV R0, UR7 ;  /* 0x0000000700007c02 */ /* 0x004fee0008000f00 */
.L_x_131:
[----:B--2---:R2:W3:Y:S02]  /*a9d0*/  SYNCS.PHASECHK.TRANS64.TRYWAIT P0, [R0+URZ], R5 ;  /* 0x00000005000075a7 */ /* 0x0044e400080011ff */
[----:B---3--:R-:W-:Y:S05]  /*a9e0*/  @!P0 NANOSLEEP.SYNCS 0x989680 ;  /* 0x009896800000895d */ /* 0x008fea0003900000 */
[----:B------:R-:W3:Y:S02]  /*a9f0*/  @!P0 SYNCS.PHASECHK.TRANS64 P0, [R0+URZ], R5 ;  /* 0x00000005000085a7 */ /* 0x000ee400080010ff */
[----:B---3--:R-:W-:Y:S05]  /*aa00*/  @!P0 BRA `(.L_x_131) ;  /* 0xfffffffc00f08947 */ /* 0x008fea000383ffff */
[----:B------:R-:W-:Y:S05]  /*aa10*/  BRA `(.L_x_52) ;  /* 0xffffffb400707947 */ /* 0x000fea000383ffff */
.L_x_56:
[----:B------:R-:W-:-:S07]  /*aa20*/  MOV R0, UR5 ;  /* 0x0000000500007c02 */ /* 0x000fce0008000f00 */
.L_x_132:
[----:B-1----:R1:W2:Y:S02]  /*aa30*/  SYNCS.PHASECHK.TRANS64.TRYWAIT P0, [R0+URZ], R3 ;  /* 0x00000003000075a7 */ /* 0x0022a400080011ff */
[----:B--2---:R-:W-:Y:S05]  /*aa40*/  @!P0 NANOSLEEP.SYNCS 0x989680 ;  /* 0x009896800000895d */ /* 0x004fea0003900000 */
[----:B------:R-:W2:Y:S02]  /*aa50*/  @!P0 SYNCS.PHASECHK.TRANS64 P0, [R0+URZ], R3 ;  /* 0x00000003000085a7 */ /* 0x000ea400080010ff */
[----:B--2---:R-:W-:Y:S05]  /*aa60*/  @!P0 BRA `(.L_x_132) ;  /* 0xfffffffc00f08947 */ /* 0x004fea000383ffff */
[----:B------:R-:W-:Y:S05]  /*aa70*/  BRA `(.L_x_133) ;  /* 0xffffffb800c07947 */ /* 0x000fea000383ffff */
.L_x_57:
[----:B------:R-:W-:-:S07]  /*aa80*/  MOV R0, UR7 ;  /* 0x0000000700007c02 */ /* 0x000fce0008000f00 */
.L_x_134:
[----:B-1----:R1:W2:Y:S02]  /*aa90*/  SYNCS.PHASECHK.TRANS64.TRYWAIT P0, [R0+URZ], R3 ;  /* 0x00000003000075a7 */ /* 0x0022a400080011ff */
[----:B--2---:R-:W-:Y:S05]  /*aaa0*/  @!P0 NANOSLEEP.SYNCS 0x989680 ;  /* 0x009896800000895d */ /* 0x004fea0003900000 */
[----:B------:R-:W2:Y:S02]  /*aab0*/  @!P0 SYNCS.PHASECHK.TRANS64 P0, [R0+URZ], R3 ;  /* 0x00000003000085a7 */ /* 0x000ea400080010ff */
[----:B--2---:R-:W-:Y:S05]  /*aac0*/  @!P0 BRA `(.L_x_134) ;  /* 0xfffffffc00f08947 */ /* 0x004fea000383ffff */
[----:B------:R-:W-:Y:S05]  /*aad0*/  BRA `(.L_x_135) ;  /* 0xffffffb800cc7947 */ /* 0x000fea000383ffff */
.L_x_62:
[----:B------:R-:W-:Y:S07]  /*aae0*/  MOV R0, UR39 ;  /* 0x0000002700007c02 */ /* 0x000fee0008000f00 */
.L_x_136:
[----:B--2---:R2:W4:Y:S02]  /*aaf0*/  SYNCS.PHASECHK.TRANS64.TRYWAIT P0, [R0+URZ+0xa0], R5 ;  /* 0x0000a005000075a7 */ /* 0x00452400080011ff */
[----:B----4-:R-:W-:Y:S05]  /*ab00*/  @!P0 NANOSLEEP.SYNCS 0x989680 ;  /* 0x009896800000895d */ /* 0x010fea0003900000 */
[----:B------:R-:W4:Y:S02]  /*ab10*/  @!P0 SYNCS.PHASECHK.TRANS64 P0, [R0+URZ+0xa0], R5 ;  /* 0x0000a005000085a7 */ /* 0x000f2400080010ff */
[----:B----4-:R-:W-:Y:S05]  /*ab20*/  @!P0 BRA `(.L_x_136) ;  /* 0xfffffffc00f08947 */ /* 0x010fea000383ffff */
[----:B------:R-:W-:Y:S05]  /*ab30*/  BRA `(.L_x_137) ;  /* 0xffffffbc00f87947 */ /* 0x000fea000383ffff */
.L_x_65:
[----:B------:R-:W-:Y:S07]  /*ab40*/  MOV R0, UR39 ;  /* 0x0000002700007c02 */ /* 0x000fee0008000f00 */
.L_x_138:
[----:B--2---:R2:W4:Y:S02]  /*ab50*/  SYNCS.PHASECHK.TRANS64.TRYWAIT P3, [R0+URZ+0x98], R13 ;  /* 0x0000980d000075a7 */ /* 0x00452400080611ff */
[----:B----4-:R-:W-:Y:S05]  /*ab60*/  @!P3 NANOSLEEP.SYNCS 0x989680 ;  /* 0x009896800000b95d */ /* 0x010fea0003900000 */
[----:B------:R-:W4:Y:S02]  /*ab70*/  @!P3 SYNCS.PHASECHK.TRANS64 P3, [R0+URZ+0x98], R13 ;  /* 0x0000980d0000b5a7 */ /* 0x000f2400080610ff */
[----:B----4-:R-:W-:Y:S05]  /*ab80*/  @!P3 BRA `(.L_x_138) ;  /* 0xfffffffc00f0b947 */ /* 0x010fea000383ffff */
[----:B------:R-:W-:Y:S05]  /*ab90*/  BRA `(.L_x_64) ;  /* 0xffffffc4003c7947 */ /* 0x000fea000383ffff */
.L_x_68:
[----:B------:R-:W-:Y:S07]  /*aba0*/  MOV R0, UR5 ;  /* 0x0000000500007c02 */ /* 0x000fee0008000f00 */
.L_x_139:
[----:B--2---:R2:W3:Y:S02]  /*abb0*/  SYNCS.PHASECHK.TRANS64.TRYWAIT P1, [R0+URZ+0x78], R13 ;  /* 0x0000780d000075a7 */ /* 0x0044e400080211ff */
[----:B---3--:R-:W-:Y:S05]  /*abc0*/  @!P1 NANOSLEEP.SYNCS 0x989680 ;  /* 0x009896800000995d */ /* 0x008fea0003900000 */
[----:B------:R-:W3:Y:S02]  /*abd0*/  @!P1 SYNCS.PHASECHK.TRANS64 P1, [R0+URZ+0x78], R13 ;  /* 0x0000780d000095a7 */ /* 0x000ee400080210ff */
[----:B---3--:R-:W-:Y:S05]  /*abe0*/  @!P1 BRA `(.L_x_139) ;  /* 0xfffffffc00f09947 */ /* 0x008fea000383ffff */
[----:B------:R-:W-:Y:S05]  /*abf0*/  BRA `(.L_x_140) ;  /* 0xffffffc400cc7947 */ /* 0x000fea000383ffff */
.L_x_69:
[----:B------:R-:W-:Y:S07]  /*ac00*/  MOV R5, UR4 ;  /* 0x0000000400057c02 */ /* 0x000fee0008000f00 */
.L_x_141:
[----:B--2---:R2:W3:Y:S02]  /*ac10*/  SYNCS.PHASECHK.TRANS64.TRYWAIT P0, [R5+URZ+0x78], R12 ;  /* 0x0000780c050075a7 */ /* 0x0044e400080011ff */
[----:B---3--:R-:W-:Y:S05]  /*ac20*/  @!P0 NANOSLEEP.SYNCS 0x989680 ;  /* 0x009896800000895d */ /* 0x008fea0003900000 */
[----:B------:R-:W3:Y:S02]  /*ac30*/  @!P0 SYNCS.PHASECHK.TRANS64 P0, [R5+URZ+0x78], R12 ;  /* 0x0000780c050085a7 */ /* 0x000ee400080010ff */
[----:B---3--:R-:W-:Y:S05]  /*ac40*/  @!P0 BRA `(.L_x_141) ;  /* 0xfffffffc00f08947 */ /* 0x008fea000383ffff */
[----:B------:R-:W-:Y:S05]  /*ac50*/  BRA `(.L_x_142) ;  /* 0xffffffc800307947 */ /* 0x000fea000383ffff */
.L_x_71:
[----:B------:R-:W-:-:S07]  /*ac60*/  MOV R0, UR4 ;  /* 0x0000000400007c02 */ /* 0x000fce0008000f00 */
.L_x_143:
[----:B---3--:R3:W4:Y:S02]  /*ac70*/  SYNCS.PHASECHK.TRANS64.TRYWAIT P0, [R0+URZ], R3 ;  /* 0x00000003000075a7 */ /* 0x00872400080011ff */
[----:B----4-:R-:W-:Y:S05]  /*ac80*/  @!P0 NANOSLEEP.SYNCS 0x989680 ;  /* 0x009896800000895d */ /* 0x010fea0003900000 */
[----:B------:R-:W4:Y:S02]  /*ac90*/  @!P0 SYNCS.PHASECHK.TRANS64 P0, [R0+URZ], R3 ;  /* 0x00000003000085a7 */ /* 0x000f2400080010ff */
[----:B----4-:R-:W-:Y:S05]  /*aca0*/  @!P0 BRA `(.L_x_143) ;  /* 0xfffffffc00f08947 */ /* 0x010fea000383ffff */
[----:B------:R-:W-:Y:S05]  /*acb0*/  BRA `(.L_x_144) ;  /* 0xffffffc800b47947 */ /* 0x000fea000383ffff */
.L_x_72:
[----:B---3--:R3:W4:Y:S02]  /*acc0*/  SYNCS.PHASECHK.TRANS64.TRYWAIT P0, [R2+URZ], R3 ;  /* 0x00000003020075a7 */ /* 0x00872400080011ff */
[----:B----4-:R-:W-:Y:S05]  /*acd0*/  @!P0 NANOSLEEP.SYNCS 0x989680 ;  /* 0x009896800000895d */ /* 0x010fea0003900000 */
[----:B------:R-:W4:Y:S02]  /*ace0*/  @!P0 SYNCS.PHASECHK.TRANS64 P0, [R2+URZ], R3 ;  /* 0x00000003020085a7 */ /* 0x000f2400080010ff */
[----:B----4-:R-:W-:Y:S05]  /*acf0*/  @!P0 BRA `(.L_x_72) ;  /* 0xfffffffc00f08947 */ /* 0x010fea000383ffff */
[----:B------:R-:W-:Y:S05]  /*ad00*/  BRA `(.L_x_145) ;  /* 0xffffffc800e07947 */ /* 0x000fea000383ffff */
.L_x_74:
[----:B------:R-:W-:Y:S11]  /*ad10*/  R2UR UR4, R65 ;  /* 0x00000000410472ca */ /* 0x000ff600000e0000 */
[----:B------:R-:W-:Y:S02]  /*ad20*/  @!UPT UIADD3 URZ, UPT, UPT, URZ, URZ, URZ ;  /* 0x000000fffffff290 */ /* 0x000fe4000fffe0ff */
[----:B------:R-:W-:Y:S07]  /*ad30*/  MOV R0, UR4 ;  /* 0x0000000400007c02 */ /* 0x000fee0008000f00 */
.L_x_146:
[----:B-1----:R1:W2:Y:S02]  /*ad40*/  SYNCS.PHASECHK.TRANS64.TRYWAIT P0, [R0+URZ+0xa0], R3 ;  /* 0x0000a003000075a7 */ /* 0x0022a400080011ff */
[----:B--2---:R-:W-:Y:S05]  /*ad50*/  @!P0 NANOSLEEP.SYNCS 0x989680 ;  /* 0x009896800000895d */ /* 0x004fea0003900000 */
[----:B------:R-:W2:Y:S02]  /*ad60*/  @!P0 SYNCS.PHASECHK.TRANS64 P0, [R0+URZ+0xa0], R3 ;  /* 0x0000a003000085a7 */ /* 0x000ea400080010ff */
[----:B--2---:R-:W-:Y:S05]  /*ad70*/  @!P0 BRA `(.L_x_146) ;  /* 0xfffffffc00f08947 */ /* 0x004fea000383ffff */
[----:B------:R-:W-:Y:S05]  /*ad80*/  BRA `(.L_x_147) ;  /* 0xffffffcc00d07947 */ /* 0x000fea000383ffff */
.L_x_84:
[----:B-1----:R1:W2:Y:S02]  /*ad90*/  SYNCS.PHASECHK.TRANS64.TRYWAIT P1, [R3+URZ+0x60], R4 ;  /* 0x00006004030075a7 */ /* 0x0022a400080211ff */
[----:B--2---:R-:W-:Y:S05]  /*ada0*/  @!P1 NANOSLEEP.SYNCS 0x989680 ;  /* 0x009896800000995d */ /* 0x004fea0003900000 */
[----:B------:R-:W2:Y:S02]  /*adb0*/  @!P1 SYNCS.PHASECHK.TRANS64 P1, [R3+URZ+0x60], R4 ;  /* 0x00006004030095a7 */ /* 0x000ea400080210ff */
[----:B--2---:R-:W-:Y:S05]  /*adc0*/  @!P1 BRA `(.L_x_84) ;  /* 0xfffffffc00f09947 */ /* 0x004fea000383ffff */
[----:B------:R-:W-:Y:S05]  /*add0*/  BRA `(.L_x_83) ;  /* 0xffffffdc00387947 */ /* 0x000fea000383ffff */
.L_x_86:
[----:B-1----:R1:W4:Y:S02]  /*ade0*/  SYNCS.PHASECHK.TRANS64.TRYWAIT P0, [R83+URZ+0xb0], R0 ;  /* 0x0000b000530075a7 */ /* 0x00232400080011ff */
[----:B----4-:R-:W-:Y:S05]  /*adf0*/  @!P0 NANOSLEEP.SYNCS 0x989680 ;  /* 0x009896800000895d */ /* 0x010fea0003900000 */
[----:B------:R-:W4:Y:S02]  /*ae00*/  @!P0 SYNCS.PHASECHK.TRANS64 P0, [R83+URZ+0xb0], R0 ;  /* 0x0000b000530085a7 */ /* 0x000f2400080010ff */
[----:B----4-:R-:W-:Y:S05]  /*ae10*/  @!P0 BRA `(.L_x_86) ;  /* 0xfffffffc00f08947 */ /* 0x010fea000383ffff */
[----:B------:R-:W-:Y:S05]  /*ae20*/  BRA `(.L_x_85) ;  /* 0xffffffdc00bc7947 */ /* 0x000fea000383ffff */
.L_x_97:
[----:B-1----:R1:W2:Y:S02]  /*ae30*/  SYNCS.PHASECHK.TRANS64.TRYWAIT P0, [R0+URZ+0x60], R35 ;  /* 0x00006023000075a7 */ /* 0x0022a400080011ff */
[----:B--2---:R-:W-:Y:S05]  /*ae40*/  @!P0 NANOSLEEP.SYNCS 0x989680 ;  /* 0x009896800000895d */ /* 0x004fea0003900000 */
[----:B------:R-:W2:Y:S02]  /*ae50*/  @!P0 SYNCS.PHASECHK.TRANS64 P0, [R0+URZ+0x60], R35 ;  /* 0x00006023000085a7 */ /* 0x000ea400080010ff */
[----:B--2---:R-:W-:Y:S05]  /*ae60*/  @!P0 BRA `(.L_x_97) ;  /* 0xfffffffc00f08947 */ /* 0x004fea000383ffff */
[----:B------:R-:W-:Y:S05]  /*ae70*/  BRA `(.L_x_96) ;  /* 0xffffffe800447947 */ /* 0x000fea000383ffff */
        .weak           $__internal_0_$__cuda_sm10x_tcgen05_guardrail_trap_col_being_dealloced_not_returned_by_alloc
        .type           $__internal_0_$__cuda_sm10x_tcgen05_guardrail_trap_col_being_dealloced_not_returned_by_alloc,@function
        .size           $__internal_0_$__cuda_sm10x_tcgen05_guardrail_trap_col_being_dealloced_not_returned_by_alloc,($__internal_1_$__cuda_sm10x_tcgen05_guardrail_trap_phase_invalid_during_alloc - $__internal_0_$__cuda_sm10x_tcgen05_guardrail_trap_col_being_dealloced_not_returned_by_alloc)
$__internal_0_$__cuda_sm10x_tcgen05_guardrail_trap_col_being_dealloced_not_returned_by_alloc:
[----:B------:R-:W-:Y:S05]  /*ae80*/  BPT.TRAP 0x1 ;  /* 0x000000040000795c */ /* 0x000fea0000300000 */
[----:B------:R-:W-:-:S04]  /*ae90*/  MOV R3, 0x0 ;  /* 0x0000000000037802 */ /* 0x000fc80000000f00 */
[----:B------:R-:W-:Y:S05]  /*aea0*/  RET.REL.NODEC R2 `(_ZN7cutlass13device_kernelINS_4conv6kernel13ConvUniversalINS1_16ConvProblemShapeILNS1_8OperatorE0ELi2EEENS1_10collective14CollectiveConvINS1_47MainloopSm100TmaUmmaWarpSpecializedImplicitGemmILS5_0ELi6ELi2ELi1ELi2EN4cute5tupleIJNSA_1CILi1EEESD_SD_EEEEENSB_IJNSC_ILi64EEESG_NSB_IJSG_EEEEEENS_10tfloat32_tESJ_NSA_8TiledMMAINSA_8MMA_AtomIJNSA_17SM100_MMA_TF32_SSISJ_SJ_fLi64ELi64ELNSA_4UMMA5MajorE0ELSO_0ELNSN_7ScaleInE0ELSP_0EEEEEENSA_6LayoutISE_NSB_IJNSC_ILi0EEEST_ST_EEEEENSB_IJNSA_10UnderscoreESW_SW_EEEEENS7_6detail27Sm100ImplicitGemmTileTraitsINSA_20SM90_TMA_LOAD_IM2COLENSA_14ComposedLayoutINSA_7SwizzleILi3ELi4ELi3EEENSA_18smem_ptr_flag_bitsILi32EEENSS_INSB_IJNSC_ILi8EEENSC_ILi32EEEEEENSB_IJS18_SD_EEEEEEEvEENS10_INSA_13SM90_TMA_LOADES1C_vEEEENS_8epilogue10collective18CollectiveEpilogueINS1H_23Sm100TmaWarpSpecializedILi3ELi2ELi16ELb1ELb0EEEJSI_NSB_IJNSS_ISG_SD_EENSS_IS18_SD_EEEEESJ_NSB_IJNSB_IJlllEEESD_ST_EEESJ_S1Q_NS1H_6fusion15FusionCallbacksIS1L_NS1R_17LinearCombinationISJ_fSJ_fLNS_15FloatRoundStyleE2EEESI_S1O_JEEENSA_5SM1004TMEM4LOAD26SM100_TMEM_LOAD_16dp128b8xES11_S1C_NSA_17SM75_U32x4_LDSM_NENSA_21SM90_TMA_STORE_IM2COLES1C_NSA_17SM90_U32x4_STSM_NENSA_39AutoVectorizingCopyWithAssumedAlignmentILi128EEEEEEvvEEEEvNT_6ParamsE) ;  /* 0xffffff5002547950 */ /* 0x000fea0003c3ffff */
        .weak           $__internal_1_$__cuda_sm10x_tcgen05_guardrail_trap_phase_invalid_during_alloc
        .type           $__internal_1_$__cuda_sm10x_tcgen05_guardrail_trap_phase_invalid_during_alloc,@function
        .size           $__internal_1_$__cuda_sm10x_tcgen05_guardrail_trap_phase_invalid_during_alloc,($__internal_2_$__cuda_sm10x_tcgen05_guardrail_trap_unallocated_columns_being_dealloced - $__internal_1_$__cuda_sm10x_tcgen05_guardrail_trap_phase_invalid_during_alloc)
$__internal_1_$__cuda_sm10x_tcgen05_guardrail_trap_phase_invalid_during_alloc:
[----:B------:R-:W-:Y:S05]  /*aeb0*/  BPT.TRAP 0x1 ;  /* 0x000000040000795c */ /* 0x000fea0000300000 */
[----:B------:R-:W-:-:S04]  /*aec0*/  HFMA2 R3, -RZ, RZ, 0, 0 ;  /* 0x00000000ff037431 */ /* 0x000fc800000001ff */
[----:B------:R-:W-:Y:S05]  /*aed0*/  RET.REL.NODEC R2 `(_ZN7cutlass13device_kernelINS_4conv6kernel13ConvUniversalINS1_16ConvProblemShapeILNS1_8OperatorE0ELi2EEENS1_10collective14CollectiveConvINS1_47MainloopSm100TmaUmmaWarpSpecializedImplicitGemmILS5_0ELi6ELi2ELi1ELi2EN4cute5tupleIJNSA_1CILi1EEESD_SD_EEEEENSB_IJNSC_ILi64EEESG_NSB_IJSG_EEEEEENS_10tfloat32_tESJ_NSA_8TiledMMAINSA_8MMA_AtomIJNSA_17SM100_MMA_TF32_SSISJ_SJ_fLi64ELi64ELNSA_4UMMA5MajorE0ELSO_0ELNSN_7ScaleInE0ELSP_0EEEEEENSA_6LayoutISE_NSB_IJNSC_ILi0EEEST_ST_EEEEENSB_IJNSA_10UnderscoreESW_SW_EEEEENS7_6detail27Sm100ImplicitGemmTileTraitsINSA_20SM90_TMA_LOAD_IM2COLENSA_14ComposedLayoutINSA_7SwizzleILi3ELi4ELi3EEENSA_18smem_ptr_flag_bitsILi32EEENSS_INSB_IJNSC_ILi8EEENSC_ILi32EEEEEENSB_IJS18_SD_EEEEEEEvEENS10_INSA_13SM90_TMA_LOADES1C_vEEEENS_8epilogue10collective18CollectiveEpilogueINS1H_23Sm100TmaWarpSpecializedILi3ELi2ELi16ELb1ELb0EEEJSI_NSB_IJNSS_ISG_SD_EENSS_IS18_SD_EEEEESJ_NSB_IJNSB_IJlllEEESD_ST_EEESJ_S1Q_NS1H_6fusion15FusionCallbacksIS1L_NS1R_17LinearCombinationISJ_fSJ_fLNS_15FloatRoundStyleE2EEESI_S1O_JEEENSA_5SM1004TMEM4LOAD26SM100_TMEM_LOAD_16dp128b8xES11_S1C_NSA_17SM75_U32x4_LDSM_NENSA_21SM90_TMA_STORE_IM2COLES1C_NSA_17SM90_U32x4_STSM_NENSA_39AutoVectorizingCopyWithAssumedAlignmentILi128EEEEEEvvEEEEvNT_6ParamsE) ;  /* 0xffffff5002487950 */ /* 0x000fea0003c3ffff */
        .weak           $__internal_2_$__cuda_sm10x_tcgen05_guardrail_trap_unallocated_columns_being_dealloced
        .type           $__internal_2_$__cuda_sm10x_tcgen05_guardrail_trap_unallocated_columns_being_dealloced,@function
        .size           $__internal_2_$__cuda_sm10x_tcgen05_guardrail_trap_unallocated_columns_being_dealloced,(.L_x_149 - $__internal_2_$__cuda_sm10x_tcgen05_guardrail_trap_unallocated_columns_being_dealloced)
$__internal_2_$__cuda_sm10x_tcgen05_guardrail_trap_unallocated_columns_being_dealloced:
[----:B------:R-:W-:Y:S05]  /*aee0*/  BPT.TRAP 0x1 ;  /* 0x000000040000795c */ /* 0x000fea0000300000 */
[----:B------:R-:W-:-:S04]  /*aef0*/  MOV R3, 0x0 ;  /* 0x0000000000037802 */ /* 0x000fc80000000f00 */
[----:B------:R-:W-:Y:S05]  /*af00*/  RET.REL.NODEC R2 `(_ZN7cutlass13device_kernelINS_4conv6kernel13ConvUniversalINS1_16ConvProblemShapeILNS1_8OperatorE0ELi2EEENS1_10collective14CollectiveConvINS1_47MainloopSm100TmaUmmaWarpSpecializedImplicitGemmILS5_0ELi6ELi2ELi1ELi2EN4cute5tupleIJNSA_1CILi1EEESD_SD_EEEEENSB_IJNSC_ILi64EEESG_NSB_IJSG_EEEEEENS_10tfloat32_tESJ_NSA_8TiledMMAINSA_8MMA_AtomIJNSA_17SM100_MMA_TF32_SSISJ_SJ_fLi64ELi64ELNSA_4UMMA5MajorE0ELSO_0ELNSN_7ScaleInE0ELSP_0EEEEEENSA_6LayoutISE_NSB_IJNSC_ILi0EEEST_ST_EEEEENSB_IJNSA_10UnderscoreESW_SW_EEEEENS7_6detail27Sm100ImplicitGemmTileTraitsINSA_20SM90_TMA_LOAD_IM2COLENSA_14ComposedLayoutINSA_7SwizzleILi3ELi4ELi3EEENSA_18smem_ptr_flag_bitsILi32EEENSS_INSB_IJNSC_ILi8EEENSC_ILi32EEEEEENSB_IJS18_SD_EEEEEEEvEENS10_INSA_13SM90_TMA_LOADES1C_vEEEENS_8epilogue10collective18CollectiveEpilogueINS1H_23Sm100TmaWarpSpecializedILi3ELi2ELi16ELb1ELb0EEEJSI_NSB_IJNSS_ISG_SD_EENSS_IS18_SD_EEEEESJ_NSB_IJNSB_IJlllEEESD_ST_EEESJ_S1Q_NS1H_6fusion15FusionCallbacksIS1L_NS1R_17LinearCombinationISJ_fSJ_fLNS_15FloatRoundStyleE2EEESI_S1O_JEEENSA_5SM1004TMEM4LOAD26SM100_TMEM_LOAD_16dp128b8xES11_S1C_NSA_17SM75_U32x4_LDSM_NENSA_21SM90_TMA_STORE_IM2COLES1C_NSA_17SM90_U32x4_STSM_NENSA_39AutoVectorizingCopyWithAssumedAlignmentILi128EEEEEEvvEEEEvNT_6ParamsE) ;  /* 0xffffff50023c7950 */ /* 0x000fea0003c3ffff */
.L_x_148:
[----:B------:R-:W-:-:S00]  /*af10*/  BRA `(.L_x_148) ;  /* 0xfffffffc00fc7947 */ /* 0x000fc0000383ffff */
[----:B------:R-:W-:-:S00]  /*af20*/  NOP ;  /* 0x0000000000007918 */ /* 0x000fc00000000000 */
        /* <DEDUP_REMOVED lines=13> */
.L_x_149:


//--------------------- .nv.global.init           --------------------------
	.section	.nv.global.init,"aw",@progbits
.nv.global.init:
	.type		$str$29,@object
	.size		$str$29,($str$30 - $str$29)
$str$29:
        /*0000*/ 	.byte	0x28, 0x61, 0x64, 0x64, 0x72, 0x65, 0x73, 0x73, 0x20, 0x26, 0x20, 0x6d, 0x61, 0x73, 0x6b, 0x29
        /*0010*/ 	.byte	0x20, 0x3d, 0x3d, 0x20, 0x30, 0x00
	.type		$str$30,@object
	.size		$str$30,($str$28 - $str$30)
$str$30:
        /*0016*/ 	.byte	0x2f, 0x74, 0x6d, 0x70, 0x2f, 0x63, 0x75, 0x74, 0x6c, 0x61, 0x73, 0x73, 0x5f, 0x73, 0x77, 0x65
        /*0026*/ 	.byte	0x65, 0x70, 0x5f, 0x73, 0x72, 0x63, 0x2f, 0x69, 0x6e, 0x63, 0x6c, 0x75, 0x64, 0x65, 0x2f, 0x63
        /*0036*/ 	.byte	0x75, 0x74, 0x65, 0x2f, 0x70, 0x6f, 0x69, 0x6e, 0x74, 0x65, 0x72, 0x5f, 0x66, 0x6c, 0x61, 0x67
        /*0046*/ 	.byte	0x67, 0x65, 0x64, 0x2e, 0x68, 0x70, 0x70, 0x00
	.type		$str$28,@object
	.size		$str$28,($str$27 - $str$28)
$str$28:
        /*004e*/ 	.byte	0x2f, 0x74, 0x6d, 0x70, 0x2f, 0x63, 0x75, 0x74, 0x6c, 0x61, 0x73, 0x73, 0x5f, 0x73, 0x77, 0x65
        /*005e*/ 	.byte	0x65, 0x70, 0x5f, 0x73, 0x72, 0x63, 0x2f, 0x69, 0x6e, 0x63, 0x6c, 0x75, 0x64, 0x65, 0x2f, 0x63
        /*006e*/ 	.byte	0x75, 0x74, 0x65, 0x2f, 0x61, 0x74, 0x6f, 0x6d, 0x2f, 0x63, 0x6f, 0x70, 0x79, 0x5f, 0x74, 0x72
        /*007e*/ 	.byte	0x61, 0x69, 0x74, 0x73, 0x5f, 0x73, 0x6d, 0x31, 0x30, 0x30, 0x2e, 0x68, 0x70, 0x70, 0x00
	.type		$str$27,@object
	.size		$str$27,(__unnamed_1 - $str$27)
$str$27:
        /*008d*/ 	.byte	0x28, 0x28, 0x75, 0x69, 0x6e, 0x74, 0x33, 0x32, 0x5f, 0x74, 0x28, 0x74, 0x68, 0x72, 0x65, 0x61
        /*009d*/ 	.byte	0x64, 0x49, 0x64, 0x78, 0x2e, 0x78, 0x29, 0x20, 0x2f, 0x20, 0x33, 0x32, 0x29, 0x20, 0x25, 0x20
        /*00ad*/ 	.byte	0x34, 0x29, 0x20, 0x3d, 0x3d, 0x20, 0x28, 0x28, 0x28, 0x74, 0x6d, 0x65, 0x6d, 0x5f, 0x61, 0x64
        /*00bd*/ 	.byte	0x64, 0x72, 0x20, 0x3e, 0x3e, 0x20, 0x31, 0x36, 0x29, 0x20, 0x2f, 0x20, 0x33, 0x32, 0x29, 0x20
        /*00cd*/ 	.byte	0x25, 0x20, 0x34, 0x29, 0x00
	.type		__unnamed_1,@object
	.size		__unnamed_1,(__unnamed_2 - __unnamed_1)
__unnamed_1:
        /*00d2*/ 	.byte	0x61, 0x75, 0x74, 0x6f, 0x20, 0x63, 0x75, 0x74, 0x65, 0x3a, 0x3a, 0x61, 0x73, 0x5f, 0x70, 0x6f
        /* <DEDUP_REMOVED lines=24> */
        /*0262*/ 	.byte	0x30, 0x34, 0x38, 0x3e, 0x3e, 0x3e, 0x3e, 0x5d, 0x00
	.type		__unnamed_2,@object
	.size		__unnamed_2,(.L_2 - __unnamed_2)
__unnamed_2:
        /* <DEDUP_REMOVED lines=45> */
        /*053b*/ 	.byte	0x3e, 0x3e, 0x3e, 0x5d, 0x00
.L_2:


//--------------------- .nv.shared._ZN7cutlass13device_kernelINS_4conv6kernel13ConvUniversalINS1_16ConvProblemShapeILNS1_8OperatorE0ELi2EEENS1_10collective14CollectiveConvINS1_47MainloopSm100TmaUmmaWarpSpecializedImplicitGemmILS5_0ELi6ELi2ELi1ELi2EN4cute5tupleIJNSA_1CILi1EEESD_SD_EEEEENSB_IJNSC_ILi64EEESG_NSB_IJSG_EEEEEENS_10tfloat32_tESJ_NSA_8TiledMMAINSA_8MMA_AtomIJNSA_17SM100_MMA_TF32_SSISJ_SJ_fLi64ELi64ELNSA_4UMMA5MajorE0ELSO_0ELNSN_7ScaleInE0ELSP_0EEEEEENSA_6LayoutISE_NSB_IJNSC_ILi0EEEST_ST_EEEEENSB_IJNSA_10UnderscoreESW_SW_EEEEENS7_6detail27Sm100ImplicitGemmTileTraitsINSA_20SM90_TMA_LOAD_IM2COLENSA_14ComposedLayoutINSA_7SwizzleILi3ELi4ELi3EEENSA_18smem_ptr_flag_bitsILi32EEENSS_INSB_IJNSC_ILi8EEENSC_ILi32EEEEEENSB_IJS18_SD_EEEEEEEvEENS10_INSA_13SM90_TMA_LOADES1C_vEEEENS_8epilogue10collective18CollectiveEpilogueINS1H_23Sm100TmaWarpSpecializedILi3ELi2ELi16ELb1ELb0EEEJSI_NSB_IJNSS_ISG_SD_EENSS_IS18_SD_EEEEESJ_NSB_IJNSB_IJlllEEESD_ST_EEESJ_S1Q_NS1H_6fusion15FusionCallbacksIS1L_NS1R_17LinearCombinationISJ_fSJ_fLNS_15FloatRoundStyleE2EEESI_S1O_JEEENSA_5SM1004TMEM4LOAD26SM100_TMEM_LOAD_16dp128b8xES11_S1C_NSA_17SM75_U32x4_LDSM_NENSA_21SM90_TMA_STORE_IM2COLES1C_NSA_17SM90_U32x4_STSM_NENSA_39AutoVectorizingCopyWithAssumedAlignmentILi128EEEEEEvvEEEEvNT_6ParamsE --------------------------
	.section	.nv.shared._ZN7cutlass13device_kernelINS_4conv6kernel13ConvUniversalINS1_16ConvProblemShapeILNS1_8OperatorE0ELi2EEENS1_10collective14CollectiveConvINS1_47MainloopSm100TmaUmmaWarpSpecializedImplicitGemmILS5_0ELi6ELi2ELi1ELi2EN4cute5tupleIJNSA_1CILi1EEESD_SD_EEEEENSB_IJNSC_ILi64EEESG_NSB_IJSG_EEEEEENS_10tfloat32_tESJ_NSA_8TiledMMAINSA_8MMA_AtomIJNSA_17SM100_MMA_TF32_SSISJ_SJ_fLi64ELi64ELNSA_4UMMA5MajorE0ELSO_0ELNSN_7ScaleInE0ELSP_0EEEEEENSA_6LayoutISE_NSB_IJNSC_ILi0EEEST_ST_EEEEENSB_IJNSA_10UnderscoreESW_SW_EEEEENS7_6detail27Sm100ImplicitGemmTileTraitsINSA_20SM90_TMA_LOAD_IM2COLENSA_14ComposedLayoutINSA_7SwizzleILi3ELi4ELi3EEENSA_18smem_ptr_flag_bitsILi32EEENSS_INSB_IJNSC_ILi8EEENSC_ILi32EEEEEENSB_IJS18_SD_EEEEEEEvEENS10_INSA_13SM90_TMA_LOADES1C_vEEEENS_8epilogue10collective18CollectiveEpilogueINS1H_23Sm100TmaWarpSpecializedILi3ELi2ELi16ELb1ELb0EEEJSI_NSB_IJNSS_ISG_SD_EENSS_IS18_SD_EEEEESJ_NSB_IJNSB_IJlllEEESD_ST_EEESJ_S1Q_NS1H_6fusion15FusionCallbacksIS1L_NS1R_17LinearCombinationISJ_fSJ_fLNS_15FloatRoundStyleE2EEESI_S1O_JEEENSA_5SM1004TMEM4LOAD26SM100_TMEM_LOAD_16dp128b8xES11_S1C_NSA_17SM75_U32x4_LDSM_NENSA_21SM90_TMA_STORE_IM2COLES1C_NSA_17SM90_U32x4_STSM_NENSA_39AutoVectorizingCopyWithAssumedAlignmentILi128EEEEEEvvEEEEvNT_6ParamsE,"aw",@nobits
	.sectionflags	@""
	.align	16
	.zero		1024


//--------------------- .nv.shared.reserved.0     --------------------------
	.section	.nv.shared.reserved.0,"aw",@nobits
	.weak		__nv_reservedSMEM_offset_0_alias
	.size		__nv_reservedSMEM_offset_0_alias, 0, 64
	.other		__nv_reservedSMEM_offset_0_alias,@"STO_CUDA_RESERVED_SHARED STV_DEFAULT"
__nv_reservedSMEM_offset_0_alias:
	.zero		0
.nv.shared.reserved.0:
	.zero		64
	.weak		__nv_reservedSMEM_tcgen05_partition
	.type		__nv_reservedSMEM_tcgen05_partition,@object
	.size		__nv_reservedSMEM_tcgen05_partition,(.L_0 - __nv_reservedSMEM_tcgen05_partition)
__nv_reservedSMEM_tcgen05_partition:
	.zero		32
.L_0:


//--------------------- .nv.global                --------------------------
	.section	.nv.global,"aw",@nobits
.nv.global:
	.type		_ZN39_INTERNAL_f4e61d8f_4_k_cu_7373a396_31114cute1_E,@object
	.size		_ZN39_INTERNAL_f4e61d8f_4_k_cu_7373a396_31114cute1_E,(_ZN39_INTERNAL_f4e61d8f_4_k_cu_7373a396_31114cuda3std3__45__cpo6cbeginE - _ZN39_INTERNAL_f4e61d8f_4_k_cu_7373a396_31114cute1_E)
_ZN39_INTERNAL_f4e61d8f_4_k_cu_7373a396_31114cute1_E:
	.zero		1
	.type		_ZN39_INTERNAL_f4e61d8f_4_k_cu_7373a396_31114cuda3std3__45__cpo6cbeginE,@object
	.size		_ZN39_INTERNAL_f4e61d8f_4_k_cu_7373a396_31114cuda3std3__45__cpo6cbeginE,(_ZN39_INTERNAL_f4e61d8f_4_k_cu_7373a396_31114cuda3std3__48in_placeE - _ZN39_INTERNAL_f4e61d8f_4_k_cu_7373a396_31114cuda3std3__45__cpo6cbeginE)
_ZN39_INTERNAL_f4e61d8f_4_k_cu_7373a396_31114cuda3std3__45__cpo6cbeginE:
	.zero		1
	.type		_ZN39_INTERNAL_f4e61d8f_4_k_cu_7373a396_31114cuda3std3__48in_placeE,@object
	.size		_ZN39_INTERNAL_f4e61d8f_4_k_cu_7373a396_31114cuda3std3__48in_placeE,(_ZN39_INTERNAL_f4e61d8f_4_k_cu_7373a396_31114cuda3std6ranges3__45__cpo9iter_moveE - _ZN39_INTERNAL_f4e61d8f_4_k_cu_7373a396_31114cuda3std3__48in_placeE)
_ZN39_INTERNAL_f4e61d8f_4_k_cu_7373a396_31114cuda3std3__48in_placeE:
	.zero		1
	.type		_ZN39_INTERNAL_f4e61d8f_4_k_cu_7373a396_31114cuda3std6ranges3__45__cpo9iter_moveE,@object
	.size		_ZN39_INTERNAL_f4e61d8f_4_k_cu_7373a396_31114cuda3std6ranges3__45__cpo9iter_moveE,(_ZN39_INTERNAL_f4e61d8f_4_k_cu_7373a396_31114cuda3std3__45__cpo5beginE - _ZN39_INTERNAL_f4e61d8f_4_k_cu_7373a396_31114cuda3std6ranges3__45__cpo9iter_moveE)
_ZN39_INTERNAL_f4e61d8f_4_k_cu_7373a396_31114cuda3std6ranges3__45__cpo9iter_moveE:
	.zero		1
	.type		_ZN39_INTERNAL_f4e61d8f_4_k_cu_7373a396_31114cuda3std3__45__cpo5beginE,@object
	.size		_ZN39_INTERNAL_f4e61d8f_4_k_cu_7373a396_31114cuda3std3__45__cpo5beginE,(_ZN39_INTERNAL_f4e61d8f_4_k_cu_7373a396_31114cuda3std3__441_GLOBAL__N__f4e61d8f_4_k_cu_7373a396_31116ignoreE - _ZN39_INTERNAL_f4e61d8f_4_k_cu_7373a396_31114cuda3std3__45__cpo5beginE)
_ZN39_INTERNAL_f4e61d8f_4_k_cu_7373a396_31114cuda3std3__45__cpo5beginE:
	.zero		1
	.type		_ZN39_INTERNAL_f4e61d8f_4_k_cu_7373a396_31114cuda3std3__441_GLOBAL__N__f4e61d8f_4_k_cu_7373a396_31116ignoreE,@object
	.size		_ZN39_INTERNAL_f4e61d8f_4_k_cu_7373a396_31114cuda3std3__441_GLOBAL__N__f4e61d8f_4_k_cu_7373a396_31116ignoreE,(_ZN39_INTERNAL_f4e61d8f_4_k_cu_7373a396_31114cute7productE - _ZN39_INTERNAL_f4e61d8f_4_k_cu_7373a396_31114cuda3std3__441_GLOBAL__N__f4e61d8f_4_k_cu_7373a396_31116ignoreE)
_ZN39_INTERNAL_f4e61d8f_4_k_cu_7373a396_31114cuda3std3__441_GLOBAL__N__f4e61d8f_4_k_cu_7373a396_31116ignoreE:
	.zero		1
	.type		_ZN39_INTERNAL_f4e61d8f_4_k_cu_7373a396_31114cute7productE,@object
	.size		_ZN39_INTERNAL_f4e61d8f_4_k_cu_7373a396_31114cute7productE,(_ZN39_INTERNAL_f4e61d8f_4_k_cu_7373a396_31114cuda3std3__45__cpo3endE - _ZN39_INTERNAL_f4e61d8f_4_k_cu_7373a396_31114cute7productE)
_ZN39_INTERNAL_f4e61d8f_4_k_cu_7373a396_31114cute7productE:
	.zero		1
	.type		_ZN39_INTERNAL_f4e61d8f_4_k_cu_7373a396_31114cuda3std3__45__cpo3endE,@object
	.size		_ZN39_INTERNAL_f4e61d8f_4_k_cu_7373a396_31114cuda3std3__45__cpo3endE,(_ZN39_INTERNAL_f4e61d8f_4_k_cu_7373a396_31114cuda3std3__419piecewise_constructE - _ZN39_INTERNAL_f4e61d8f_4_k_cu_7373a396_31114cuda3std3__45__cpo3endE)
_ZN39_INTERNAL_f4e61d8f_4_k_cu_7373a396_31114cuda3std3__45__cpo3endE:
	.zero		1
	.type		_ZN39_INTERNAL_f4e61d8f_4_k_cu_7373a396_31114cuda3std3__419piecewise_constructE,@object
	.size		_ZN39_INTERNAL_f4e61d8f_4_k_cu_7373a396_31114cuda3std3__419piecewise_constructE,(_ZN39_INTERNAL_f4e61d8f_4_k_cu_7373a396_31114cuda3std3__45__cpo4cendE - _ZN39_INTERNAL_f4e61d8f_4_k_cu_7373a396_31114cuda3std3__419piecewise_constructE)
_ZN39_INTERNAL_f4e61d8f_4_k_cu_7373a396_31114cuda3std3__419piecewise_constructE:
	.zero		1
	.type		_ZN39_INTERNAL_f4e61d8f_4_k_cu_7373a396_31114cuda3std3__45__cpo4cendE,@object
	.size		_ZN39_INTERNAL_f4e61d8f_4_k_cu_7373a396_31114cuda3std3__45__cpo4cendE,(_ZN39_INTERNAL_f4e61d8f_4_k_cu_7373a396_31114cuda3std6ranges3__45__cpo4swapE - _ZN39_INTERNAL_f4e61d8f_4_k_cu_7373a396_31114cuda3std3__45__cpo4cendE)
_ZN39_INTERNAL_f4e61d8f_4_k_cu_7373a396_31114cuda3std3__45__cpo4cendE:
	.zero		1
	.type		_ZN39_INTERNAL_f4e61d8f_4_k_cu_7373a396_31114cuda3std6ranges3__45__cpo4swapE,@object
	.size		_ZN39_INTERNAL_f4e61d8f_4_k_cu_7373a396_31114cuda3std6ranges3__45__cpo4swapE,(.L_10 - _ZN39_INTERNAL_f4e61d8f_4_k_cu_7373a396_31114cuda3std6ranges3__45__cpo4swapE)
_ZN39_INTERNAL_f4e61d8f_4_k_cu_7373a396_31114cuda3std6ranges3__45__cpo4swapE:
	.zero		1
.L_10:


//--------------------- .nv.constant0._ZN7cutlass13device_kernelINS_4conv6kernel13ConvUniversalINS1_16ConvProblemShapeILNS1_8OperatorE0ELi2EEENS1_10collective14CollectiveConvINS1_47MainloopSm100TmaUmmaWarpSpecializedImplicitGemmILS5_0ELi6ELi2ELi1ELi2EN4cute5tupleIJNSA_1CILi1EEESD_SD_EEEEENSB_IJNSC_ILi64EEESG_NSB_IJSG_EEEEEENS_10tfloat32_tESJ_NSA_8TiledMMAINSA_8MMA_AtomIJNSA_17SM100_MMA_TF32_SSISJ_SJ_fLi64ELi64ELNSA_4UMMA5MajorE0ELSO_0ELNSN_7ScaleInE0ELSP_0EEEEEENSA_6LayoutISE_NSB_IJNSC_ILi0EEEST_ST_EEEEENSB_IJNSA_10UnderscoreESW_SW_EEEEENS7_6detail27Sm100ImplicitGemmTileTraitsINSA_20SM90_TMA_LOAD_IM2COLENSA_14ComposedLayoutINSA_7SwizzleILi3ELi4ELi3EEENSA_18smem_ptr_flag_bitsILi32EEENSS_INSB_IJNSC_ILi8EEENSC_ILi32EEEEEENSB_IJS18_SD_EEEEEEEvEENS10_INSA_13SM90_TMA_LOADES1C_vEEEENS_8epilogue10collective18CollectiveEpilogueINS1H_23Sm100TmaWarpSpecializedILi3ELi2ELi16ELb1ELb0EEEJSI_NSB_IJNSS_ISG_SD_EENSS_IS18_SD_EEEEESJ_NSB_IJNSB_IJlllEEESD_ST_EEESJ_S1Q_NS1H_6fusion15FusionCallbacksIS1L_NS1R_17LinearCombinationISJ_fSJ_fLNS_15FloatRoundStyleE2EEESI_S1O_JEEENSA_5SM1004TMEM4LOAD26SM100_TMEM_LOAD_16dp128b8xES11_S1C_NSA_17SM75_U32x4_LDSM_NENSA_21SM90_TMA_STORE_IM2COLES1C_NSA_17SM90_U32x4_STSM_NENSA_39AutoVectorizingCopyWithAssumedAlignmentILi128EEEEEEvvEEEEvNT_6ParamsE --------------------------
	.section	.nv.constant0._ZN7cutlass13device_kernelINS_4conv6kernel13ConvUniversalINS1_16ConvProblemShapeILNS1_8OperatorE0ELi2EEENS1_10collective14CollectiveConvINS1_47MainloopSm100TmaUmmaWarpSpecializedImplicitGemmILS5_0ELi6ELi2ELi1ELi2EN4cute5tupleIJNSA_1CILi1EEESD_SD_EEEEENSB_IJNSC_ILi64EEESG_NSB_IJSG_EEEEEENS_10tfloat32_tESJ_NSA_8TiledMMAINSA_8MMA_AtomIJNSA_17SM100_MMA_TF32_SSISJ_SJ_fLi64ELi64ELNSA_4UMMA5MajorE0ELSO_0ELNSN_7ScaleInE0ELSP_0EEEEEENSA_6LayoutISE_NSB_IJNSC_ILi0EEEST_ST_EEEEENSB_IJNSA_10UnderscoreESW_SW_EEEEENS7_6detail27Sm100ImplicitGemmTileTraitsINSA_20SM90_TMA_LOAD_IM2COLENSA_14ComposedLayoutINSA_7SwizzleILi3ELi4ELi3EEENSA_18smem_ptr_flag_bitsILi32EEENSS_INSB_IJNSC_ILi8EEENSC_ILi32EEEEEENSB_IJS18_SD_EEEEEEEvEENS10_INSA_13SM90_TMA_LOADES1C_vEEEENS_8epilogue10collective18CollectiveEpilogueINS1H_23Sm100TmaWarpSpecializedILi3ELi2ELi16ELb1ELb0EEEJSI_NSB_IJNSS_ISG_SD_EENSS_IS18_SD_EEEEESJ_NSB_IJNSB_IJlllEEESD_ST_EEESJ_S1Q_NS1H_6fusion15FusionCallbacksIS1L_NS1R_17LinearCombinationISJ_fSJ_fLNS_15FloatRoundStyleE2EEESI_S1O_JEEENSA_5SM1004TMEM4LOAD26SM100_TMEM_LOAD_16dp128b8xES11_S1C_NSA_17SM75_U32x4_LDSM_NENSA_21SM90_TMA_STORE_IM2COLES1C_NSA_17SM90_U32x4_STSM_NENSA_39AutoVectorizingCopyWithAssumedAlignmentILi128EEEEEEvvEEEEvNT_6ParamsE,"a",@progbits
	.sectionflags	@""
	.align	4
.nv.constant0._ZN7cutlass13device_kernelINS_4conv6kernel13ConvUniversalINS1_16ConvProblemShapeILNS1_8OperatorE0ELi2EEENS1_10collective14CollectiveConvINS1_47MainloopSm100TmaUmmaWarpSpecializedImplicitGemmILS5_0ELi6ELi2ELi1ELi2EN4cute5tupleIJNSA_1CILi1EEESD_SD_EEEEENSB_IJNSC_ILi64EEESG_NSB_IJSG_EEEEEENS_10tfloat32_tESJ_NSA_8TiledMMAINSA_8MMA_AtomIJNSA_17SM100_MMA_TF32_SSISJ_SJ_fLi64ELi64ELNSA_4UMMA5MajorE0ELSO_0ELNSN_7ScaleInE0ELSP_0EEEEEENSA_6LayoutISE_NSB_IJNSC_ILi0EEEST_ST_EEEEENSB_IJNSA_10UnderscoreESW_SW_EEEEENS7_6detail27Sm100ImplicitGemmTileTraitsINSA_20SM90_TMA_LOAD_IM2COLENSA_14ComposedLayoutINSA_7SwizzleILi3ELi4ELi3EEENSA_18smem_ptr_flag_bitsILi32EEENSS_INSB_IJNSC_ILi8EEENSC_ILi32EEEEEENSB_IJS18_SD_EEEEEEEvEENS10_INSA_13SM90_TMA_LOADES1C_vEEEENS_8epilogue10collective18CollectiveEpilogueINS1H_23Sm100TmaWarpSpecializedILi3ELi2ELi16ELb1ELb0EEEJSI_NSB_IJNSS_ISG_SD_EENSS_IS18_SD_EEEEESJ_NSB_IJNSB_IJlllEEESD_ST_EEESJ_S1Q_NS1H_6fusion15FusionCallbacksIS1L_NS1R_17LinearCombinationISJ_fSJ_fLNS_15FloatRoundStyleE2EEESI_S1O_JEEENSA_5SM1004TMEM4LOAD26SM100_TMEM_LOAD_16dp128b8xES11_S1C_NSA_17SM75_U32x4_LDSM_NENSA_21SM90_TMA_STORE_IM2COLES1C_NSA_17SM90_U32x4_STSM_NENSA_39AutoVectorizingCopyWithAssumedAlignmentILi128EEEEEEvvEEEEvNT_6ParamsE:
	.zero		2944


//--------------------- SYMBOLS --------------------------

	.type		.nv.reservedSmem.offset0,@object
	.size		.nv.reservedSmem.offset0,0x4
	.type		.nv.reservedSmem.cap,@object
	.size		.nv.reservedSmem.cap,0x4
	.type		__assertfail,@function
